	.target	sm_90a

	.elftype	@"ET_EXEC"


//--------------------- .note.nv.tkinfo           --------------------------
	.section	.note.nv.tkinfo,"",@"SHT_NOTE"
	.sectionflags	@"SHF_NOTE_NV_TKINFO"
	.tkinfo
        /*0018*/ 	.word	0x00000002
        /*0030*/ 	.string	""
        /*0030*/ 	.string	"ptxas"
        /*0030*/ 	.string	"Cuda compilation tools, release 13.0, V13.0.88"
        /*0030*/ 	.string	"Build cuda_13.0.r13.0/compiler.36424714_0"
        /*0030*/ 	.string	"-arch sm_90a -m 64 "



//--------------------- .note.nv.cuinfo           --------------------------
	.section	.note.nv.cuinfo,"",@"SHT_NOTE"
	.sectionflags	@"SHF_NOTE_NV_CUINFO"
        /*0018*/ 	.short	0x0002
        /*001a*/ 	.short	0x005a
        /*001c*/ 	.short	0x0082
	.zero		2


//--------------------- .nv.info                  --------------------------
	.section	.nv.info,"",@"SHT_CUDA_INFO"
	.align	4


	//----- nvinfo : EIATTR_REGCOUNT
	.align		4
        /*0000*/ 	.byte	0x04, 0x2f
        /*0002*/ 	.short	(.L_15 - .L_14)
	.align		4
.L_14:
        /*0004*/ 	.word	index@(_ZN7cutlass13device_kernelINS_4gemm6kernel13GemmUniversalIN4cute5tupleIJiiiiEEENS1_10collective13CollectiveMmaINS1_34MainloopSm90TmaGmmaWarpSpecializedILi5ENS5_IJNS4_1CILi2EEESB_NSA_ILi1EEEEEENS1_35KernelTmaWarpSpecializedCooperativeEEENS5_IJNSA_ILi256EEENSA_ILi128EEENSA_ILi32EEEEEENS_10tfloat32_tENS5_IJlSC_lEEESK_SL_NS4_8TiledMMAINS4_8MMA_AtomIJNS4_4SM904GMMA30MMA_64x128x8_F32TF32TF32_SS_TNILNSP_7ScaleInE1ELSR_1EEEEEENS4_6LayoutINS5_IJSB_SC_SC_EEENS5_IJSC_NSA_ILi0EEESW_EEEEENS5_IJNS4_10UnderscoreESZ_SZ_EEEEENS4_23SM90_TMA_LOAD_MULTICASTENS4_14ComposedLayoutINS4_7SwizzleILi3ELi4ELi3EEENS4_18smem_ptr_flag_bitsILi32EEENSU_INS5_IJNSA_ILi8EEESI_EEENS5_IJSI_SC_EEEEEEEvNS4_8identityES12_S1C_vS1D_EENS_8epilogue10collective6detail29Sm90TmaWarpSpecializedAdapterINS1G_15DefaultEpilogueISK_SL_SL_NS1F_6thread17LinearCombinationISK_Li1EffLNS1K_9ScaleType4KindE0ELNS_15FloatRoundStyleE2ESK_EENS1_15EpilogueDefaultEEEEEvvEEEEvNT_6ParamsE)
        /*0008*/ 	.word	0x000000a8


	//----- nvinfo : EIATTR_FRAME_SIZE
	.align		4
.L_15:
        /*000c*/ 	.byte	0x04, 0x11
        /*000e*/ 	.short	(.L_17 - .L_16)
	.align		4
.L_16:
        /*0010*/ 	.word	index@(_ZN7cutlass13device_kernelINS_4gemm6kernel13GemmUniversalIN4cute5tupleIJiiiiEEENS1_10collective13CollectiveMmaINS1_34MainloopSm90TmaGmmaWarpSpecializedILi5ENS5_IJNS4_1CILi2EEESB_NSA_ILi1EEEEEENS1_35KernelTmaWarpSpecializedCooperativeEEENS5_IJNSA_ILi256EEENSA_ILi128EEENSA_ILi32EEEEEENS_10tfloat32_tENS5_IJlSC_lEEESK_SL_NS4_8TiledMMAINS4_8MMA_AtomIJNS4_4SM904GMMA30MMA_64x128x8_F32TF32TF32_SS_TNILNSP_7ScaleInE1ELSR_1EEEEEENS4_6LayoutINS5_IJSB_SC_SC_EEENS5_IJSC_NSA_ILi0EEESW_EEEEENS5_IJNS4_10UnderscoreESZ_SZ_EEEEENS4_23SM90_TMA_LOAD_MULTICASTENS4_14ComposedLayoutINS4_7SwizzleILi3ELi4ELi3EEENS4_18smem_ptr_flag_bitsILi32EEENSU_INS5_IJNSA_ILi8EEESI_EEENS5_IJSI_SC_EEEEEEEvNS4_8identityES12_S1C_vS1D_EENS_8epilogue10collective6detail29Sm90TmaWarpSpecializedAdapterINS1G_15DefaultEpilogueISK_SL_SL_NS1F_6thread17LinearCombinationISK_Li1EffLNS1K_9ScaleType4KindE0ELNS_15FloatRoundStyleE2ESK_EENS1_15EpilogueDefaultEEEEEvvEEEEvNT_6ParamsE)
        /*0014*/ 	.word	0x00000000


	//----- nvinfo : EIATTR_MIN_STACK_SIZE
	.align		4
.L_17:
        /*0018*/ 	.byte	0x04, 0x12
        /*001a*/ 	.short	(.L_19 - .L_18)
	.align		4
.L_18:
        /*001c*/ 	.word	index@(_ZN7cutlass13device_kernelINS_4gemm6kernel13GemmUniversalIN4cute5tupleIJiiiiEEENS1_10collective13CollectiveMmaINS1_34MainloopSm90TmaGmmaWarpSpecializedILi5ENS5_IJNS4_1CILi2EEESB_NSA_ILi1EEEEEENS1_35KernelTmaWarpSpecializedCooperativeEEENS5_IJNSA_ILi256EEENSA_ILi128EEENSA_ILi32EEEEEENS_10tfloat32_tENS5_IJlSC_lEEESK_SL_NS4_8TiledMMAINS4_8MMA_AtomIJNS4_4SM904GMMA30MMA_64x128x8_F32TF32TF32_SS_TNILNSP_7ScaleInE1ELSR_1EEEEEENS4_6LayoutINS5_IJSB_SC_SC_EEENS5_IJSC_NSA_ILi0EEESW_EEEEENS5_IJNS4_10UnderscoreESZ_SZ_EEEEENS4_23SM90_TMA_LOAD_MULTICASTENS4_14ComposedLayoutINS4_7SwizzleILi3ELi4ELi3EEENS4_18smem_ptr_flag_bitsILi32EEENSU_INS5_IJNSA_ILi8EEESI_EEENS5_IJSI_SC_EEEEEEEvNS4_8identityES12_S1C_vS1D_EENS_8epilogue10collective6detail29Sm90TmaWarpSpecializedAdapterINS1G_15DefaultEpilogueISK_SL_SL_NS1F_6thread17LinearCombinationISK_Li1EffLNS1K_9ScaleType4KindE0ELNS_15FloatRoundStyleE2ESK_EENS1_15EpilogueDefaultEEEEEvvEEEEvNT_6ParamsE)
        /*0020*/ 	.word	0x00000000
.L_19:


//--------------------- .nv.compat                --------------------------
	.section	.nv.compat,"",@"SHT_CUDA_COMPAT_INFO"
	.align	4
        /*0000*/ 	.byte	0x02, 0x09, 0x01, 0x00, 0x02, 0x02, 0x04, 0x00, 0x02, 0x05, 0x05, 0x00, 0x03, 0x07, 0x01, 0x01
        /*0010*/ 	.byte	0x02, 0x03, 0x01, 0x00, 0x02, 0x06, 0x01, 0x00, 0x04, 0x0b, 0x08, 0x00, 0x00, 0x00, 0x00, 0x00
        /*0020*/ 	.byte	0x00, 0x00, 0x00, 0x00


//--------------------- .nv.info._ZN7cutlass13device_kernelINS_4gemm6kernel13GemmUniversalIN4cute5tupleIJiiiiEEENS1_10collective13CollectiveMmaINS1_34MainloopSm90TmaGmmaWarpSpecializedILi5ENS5_IJNS4_1CILi2EEESB_NSA_ILi1EEEEEENS1_35KernelTmaWarpSpecializedCooperativeEEENS5_IJNSA_ILi256EEENSA_ILi128EEENSA_ILi32EEEEEENS_10tfloat32_tENS5_IJlSC_lEEESK_SL_NS4_8TiledMMAINS4_8MMA_AtomIJNS4_4SM904GMMA30MMA_64x128x8_F32TF32TF32_SS_TNILNSP_7ScaleInE1ELSR_1EEEEEENS4_6LayoutINS5_IJSB_SC_SC_EEENS5_IJSC_NSA_ILi0EEESW_EEEEENS5_IJNS4_10UnderscoreESZ_SZ_EEEEENS4_23SM90_TMA_LOAD_MULTICASTENS4_14ComposedLayoutINS4_7SwizzleILi3ELi4ELi3EEENS4_18smem_ptr_flag_bitsILi32EEENSU_INS5_IJNSA_ILi8EEESI_EEENS5_IJSI_SC_EEEEEEEvNS4_8identityES12_S1C_vS1D_EENS_8epilogue10collective6detail29Sm90TmaWarpSpecializedAdapterINS1G_15DefaultEpilogueISK_SL_SL_NS1F_6thread17LinearCombinationISK_Li1EffLNS1K_9ScaleType4KindE0ELNS_15FloatRoundStyleE2ESK_EENS1_15EpilogueDefaultEEEEEvvEEEEvNT_6ParamsE --------------------------
	.section	.nv.info._ZN7cutlass13device_kernelINS_4gemm6kernel13GemmUniversalIN4cute5tupleIJiiiiEEENS1_10collective13CollectiveMmaINS1_34MainloopSm90TmaGmmaWarpSpecializedILi5ENS5_IJNS4_1CILi2EEESB_NSA_ILi1EEEEEENS1_35KernelTmaWarpSpecializedCooperativeEEENS5_IJNSA_ILi256EEENSA_ILi128EEENSA_ILi32EEEEEENS_10tfloat32_tENS5_IJlSC_lEEESK_SL_NS4_8TiledMMAINS4_8MMA_AtomIJNS4_4SM904GMMA30MMA_64x128x8_F32TF32TF32_SS_TNILNSP_7ScaleInE1ELSR_1EEEEEENS4_6LayoutINS5_IJSB_SC_SC_EEENS5_IJSC_NSA_ILi0EEESW_EEEEENS5_IJNS4_10UnderscoreESZ_SZ_EEEEENS4_23SM90_TMA_LOAD_MULTICASTENS4_14ComposedLayoutINS4_7SwizzleILi3ELi4ELi3EEENS4_18smem_ptr_flag_bitsILi32EEENSU_INS5_IJNSA_ILi8EEESI_EEENS5_IJSI_SC_EEEEEEEvNS4_8identityES12_S1C_vS1D_EENS_8epilogue10collective6detail29Sm90TmaWarpSpecializedAdapterINS1G_15DefaultEpilogueISK_SL_SL_NS1F_6thread17LinearCombinationISK_Li1EffLNS1K_9ScaleType4KindE0ELNS_15FloatRoundStyleE2ESK_EENS1_15EpilogueDefaultEEEEEvvEEEEvNT_6ParamsE,"",@"SHT_CUDA_INFO"
	.sectionflags	@""
	.align	4


	//----- nvinfo : EIATTR_CUDA_API_VERSION
	.align		4
        /*0000*/ 	.byte	0x04, 0x37
        /*0002*/ 	.short	(.L_21 - .L_20)
.L_20:
        /*0004*/ 	.word	0x00000082


	//----- nvinfo : EIATTR_KPARAM_INFO
	.align		4
.L_21:
        /*0008*/ 	.byte	0x04, 0x17
        /*000a*/ 	.short	(.L_23 - .L_22)
.L_22:
        /*000c*/ 	.word	0x00000000
        /*0010*/ 	.short	0x0000
        /*0012*/ 	.short	0x0070
        /*0014*/ 	.byte	0x00, 0xf0, 0x01, 0x10


	//----- nvinfo : EIATTR_SPARSE_MMA_MASK
	.align		4
.L_23:
        /*0018*/ 	.byte	0x03, 0x50
        /*001a*/ 	.short	0x0000


	//----- nvinfo : EIATTR_MAXREG_COUNT
	.align		4
        /*001c*/ 	.byte	0x03, 0x1b
        /*001e*/ 	.short	0x00a8


	//----- nvinfo : EIATTR_NUM_BARRIERS
	.align		4
        /*0020*/ 	.byte	0x02, 0x4c
        /*0022*/ 	.byte	0x01
	.zero		1


	//----- nvinfo : EIATTR_EXTERNS
	.align		4
        /*0024*/ 	.byte	0x04, 0x0f
        /*0026*/ 	.short	(.L_25 - .L_24)


	//   ....[0]....
	.align		4
.L_24:
        /*0028*/ 	.word	index@(__assertfail)


	//----- nvinfo : EIATTR_MERCURY_ISA_VERSION
	.align		4
.L_25:
        /*002c*/ 	.byte	0x03, 0x5f
        /*002e*/ 	.short	0x0101


	//----- nvinfo : EIATTR_INT_WARP_WIDE_INSTR_OFFSETS
	.align		4
        /*0030*/ 	.byte	0x04, 0x31
        /*0032*/ 	.short	(.L_27 - .L_26)


	//   ....[0]....
.L_26:
        /*0034*/ 	.word	0x000004a0


	//   ....[1]....
        /*0038*/ 	.word	0x000004d0


	//   ....[2]....
        /*003c*/ 	.word	0x00000690


	//----- nvinfo : EIATTR_COOP_GROUP_MASK_REGIDS
	.align		4
.L_27:
        /*0040*/ 	.byte	0x04, 0x29
        /*0042*/ 	.short	(.L_29 - .L_28)


	//   ....[0]....
.L_28:
        /*0044*/ 	.word	0xffffffff


	//   ....[1]....
        /*0048*/ 	.word	0xffffffff


	//   ....[2]....
        /*004c*/ 	.word	0xffffffff


	//   ....[3]....
        /*0050*/ 	.word	0xffffffff


	//   ....[4]....
        /*0054*/ 	.word	0xffffffff


	//   ....[5]....
        /*0058*/ 	.word	0xffffffff


	//----- nvinfo : EIATTR_COOP_GROUP_INSTR_OFFSETS
	.align		4
.L_29:
        /*005c*/ 	.byte	0x04, 0x28
        /*005e*/ 	.short	(.L_31 - .L_30)


	//   ....[0]....
.L_30:
        /*0060*/ 	.word	0x00000060


	//   ....[1]....
        /*0064*/ 	.word	0x00000070


	//   ....[2]....
        /*0068*/ 	.word	0x00000130


	//   ....[3]....
        /*006c*/ 	.word	0x000002f0


	//   ....[4]....
        /*0070*/ 	.word	0x00000810


	//   ....[5]....
        /*0074*/ 	.word	0x00001260


	//----- nvinfo : EIATTR_REG_RECONFIG
	.align		4
.L_31:
        /*0078*/ 	.byte	0x01, 0x54
	.zero		2


	//----- nvinfo : EIATTR_SYSCALL_OFFSETS
	.align		4
        /*007c*/ 	.byte	0x04, 0x46
        /*007e*/ 	.short	(.L_33 - .L_32)


	//   ....[0]....
.L_32:
        /*0080*/ 	.word	0x00001420


	//----- nvinfo : EIATTR_MBARRIER_INSTR_OFFSETS
	.align		4
.L_33:
        /*0084*/ 	.byte	0x04, 0x39
        /*0086*/ 	.short	(.L_35 - .L_34)


	//   ....[0]....
.L_34:
        /*0088*/ 	.word	0x00000230
        /*008c*/ 	.word	0x000000ff
        /*0090*/ 	.word	0x00000000
        /*0094*/ 	.short	0x0100
        /*0096*/ 	.byte	0x08
	.zero		1


	//   ....[1]....
        /*0098*/ 	.word	0x00000240
        /*009c*/ 	.word	0x000000ff
        /*00a0*/ 	.word	0x00000028
        /*00a4*/ 	.short	0x0100
        /*00a6*/ 	.byte	0x08
	.zero		1


	//   ....[2]....
        /*00a8*/ 	.word	0x00000250
        /*00ac*/ 	.word	0x000000ff
        /*00b0*/ 	.word	0x00000008
        /*00b4*/ 	.short	0x0100
        /*00b6*/ 	.byte	0x08
	.zero		1


	//   ....[3]....
        /*00b8*/ 	.word	0x00000260
        /*00bc*/ 	.word	0x000000ff
        /*00c0*/ 	.word	0x00000030
        /*00c4*/ 	.short	0x0100
        /*00c6*/ 	.byte	0x08
	.zero		1


	//   ....[4]....
        /*00c8*/ 	.word	0x00000270
        /*00cc*/ 	.word	0x000000ff
        /*00d0*/ 	.word	0x00000010
        /*00d4*/ 	.short	0x0100
        /*00d6*/ 	.byte	0x08
	.zero		1


	//   ....[5]....
        /*00d8*/ 	.word	0x00000280
        /*00dc*/ 	.word	0x000000ff
        /*00e0*/ 	.word	0x00000038
        /*00e4*/ 	.short	0x0100
        /*00e6*/ 	.byte	0x08
	.zero		1


	//   ....[6]....
        /*00e8*/ 	.word	0x00000290
        /*00ec*/ 	.word	0x000000ff
        /*00f0*/ 	.word	0x00000018
        /*00f4*/ 	.short	0x0100
        /*00f6*/ 	.byte	0x08
	.zero		1


	//   ....[7]....
        /*00f8*/ 	.word	0x000002a0
        /*00fc*/ 	.word	0x000000ff
        /*0100*/ 	.word	0x00000040
        /*0104*/ 	.short	0x0100
        /*0106*/ 	.byte	0x08
	.zero		1


	//   ....[8]....
        /*0108*/ 	.word	0x000002b0
        /*010c*/ 	.word	0x000000ff
        /*0110*/ 	.word	0x00000020
        /*0114*/ 	.short	0x0100
        /*0116*/ 	.byte	0x08
	.zero		1


	//   ....[9]....
        /*0118*/ 	.word	0x000002c0
        /*011c*/ 	.word	0x000000ff
        /*0120*/ 	.word	0x00000048
        /*0124*/ 	.short	0x0100
        /*0126*/ 	.byte	0x08
	.zero		1


	//   ....[10]....
        /*0128*/ 	.word	0x00000710
        /*012c*/ 	.word	0x000000ff
        /*0130*/ 	.word	0x00000060
        /*0134*/ 	.short	0x0100
        /*0136*/ 	.byte	0x06
	.zero		1


	//   ....[11]....
        /*0138*/ 	.word	0x000007a0
        /*013c*/ 	.word	0x000000ff
        /*0140*/ 	.word	0x00000068
        /*0144*/ 	.short	0x0100
        /*0146*/ 	.byte	0x06
	.zero		1


	//   ....[12]....
        /*0148*/ 	.word	0x000014e0
        /*014c*/ 	.word	0x00000003
        /*0150*/ 	.word	0x00000000
        /*0154*/ 	.short	0x010a
        /*0156*/ 	.byte	0x3f
	.zero		1


	//   ....[13]....
        /*0158*/ 	.word	0x00001520
        /*015c*/ 	.word	0x00000003
        /*0160*/ 	.word	0x00000000
        /*0164*/ 	.short	0x010a
        /*0166*/ 	.byte	0x3f
	.zero		1


	//   ....[14]....
        /*0168*/ 	.word	0x00001a30
        /*016c*/ 	.word	0x00000005
        /*0170*/ 	.word	0x00000000
        /*0174*/ 	.short	0x010a
        /*0176*/ 	.byte	0x3f
	.zero		1


	//   ....[15]....
        /*0178*/ 	.word	0x00001a70
        /*017c*/ 	.word	0x00000005
        /*0180*/ 	.word	0x00000000
        /*0184*/ 	.short	0x010a
        /*0186*/ 	.byte	0x3f
	.zero		1


	//   ....[16]....
        /*0188*/ 	.word	0x00001e10
        /*018c*/ 	.word	0x00000005
        /*0190*/ 	.word	0x00000000
        /*0194*/ 	.short	0x0101
        /*0196*/ 	.byte	0x3f
	.zero		1


	//   ....[17]....
        /*0198*/ 	.word	0x00002030
        /*019c*/ 	.word	0x00000003
        /*01a0*/ 	.word	0x00000000
        /*01a4*/ 	.short	0x0101
        /*01a6*/ 	.byte	0x3f
	.zero		1


	//   ....[18]....
        /*01a8*/ 	.word	0x0000b500
        /*01ac*/ 	.word	0x0000000e
        /*01b0*/ 	.word	0x00000028
        /*01b4*/ 	.short	0x010a
        /*01b6*/ 	.byte	0x3f
	.zero		1


	//   ....[19]....
        /*01b8*/ 	.word	0x0000b8b0
        /*01bc*/ 	.word	0x00000006
        /*01c0*/ 	.word	0x00000068
        /*01c4*/ 	.short	0x0101
        /*01c6*/ 	.byte	0x3f
	.zero		1


	//   ....[20]....
        /*01c8*/ 	.word	0x0000bfe0
        /*01cc*/ 	.word	0x00000007
        /*01d0*/ 	.word	0x00000000
        /*01d4*/ 	.short	0x010a
        /*01d6*/ 	.byte	0x3f
	.zero		1


	//   ....[21]....
        /*01d8*/ 	.word	0x0000c060
        /*01dc*/ 	.word	0x00000009
        /*01e0*/ 	.word	0x00000000
        /*01e4*/ 	.short	0x010a
        /*01e6*/ 	.byte	0x3f
	.zero		1


	//   ....[22]....
        /*01e8*/ 	.word	0x0000c0f0
        /*01ec*/ 	.word	0x00000006
        /*01f0*/ 	.word	0x00000000
        /*01f4*/ 	.short	0x010a
        /*01f6*/ 	.byte	0x3f
	.zero		1


	//   ....[23]....
        /*01f8*/ 	.word	0x0000c180
        /*01fc*/ 	.word	0x00000009
        /*0200*/ 	.word	0x00000000
        /*0204*/ 	.short	0x010a
        /*0206*/ 	.byte	0x3f
	.zero		1


	//   ....[24]....
        /*0208*/ 	.word	0x0000c210
        /*020c*/ 	.word	0x00000003
        /*0210*/ 	.word	0x00000000
        /*0214*/ 	.short	0x010a
        /*0216*/ 	.byte	0x3f
	.zero		1


	//   ....[25]....
        /*0218*/ 	.word	0x0000c270
        /*021c*/ 	.word	0x00000003
        /*0220*/ 	.word	0x00000000
        /*0224*/ 	.short	0x010a
        /*0226*/ 	.byte	0x3f
	.zero		1


	//   ....[26]....
        /*0228*/ 	.word	0x0000c2c0
        /*022c*/ 	.word	0x00000005
        /*0230*/ 	.word	0x00000000
        /*0234*/ 	.short	0x010a
        /*0236*/ 	.byte	0x3f
	.zero		1


	//   ....[27]....
        /*0238*/ 	.word	0x0000c390
        /*023c*/ 	.word	0x0000000e
        /*0240*/ 	.word	0x00000028
        /*0244*/ 	.short	0x010a
        /*0246*/ 	.byte	0x3f
	.zero		1


	//   ....[28]....
        /*0248*/ 	.word	0x0000c460
        /*024c*/ 	.word	0x00000007
        /*0250*/ 	.word	0x00000000
        /*0254*/ 	.short	0x010a
        /*0256*/ 	.byte	0x3f
	.zero		1


	//   ....[29]....
        /*0258*/ 	.word	0x0000c4b0
        /*025c*/ 	.word	0x00000009
        /*0260*/ 	.word	0x00000000
        /*0264*/ 	.short	0x010a
        /*0266*/ 	.byte	0x3f
	.zero		1


	//   ....[30]....
        /*0268*/ 	.word	0x0000c500
        /*026c*/ 	.word	0x00000006
        /*0270*/ 	.word	0x00000000
        /*0274*/ 	.short	0x010a
        /*0276*/ 	.byte	0x3f
	.zero		1


	//   ....[31]....
        /*0278*/ 	.word	0x0000c550
        /*027c*/ 	.word	0x00000009
        /*0280*/ 	.word	0x00000000
        /*0284*/ 	.short	0x010a
        /*0286*/ 	.byte	0x3f
	.zero		1


	//----- nvinfo : EIATTR_NUM_MBARRIERS
	.align		4
.L_35:
        /*0288*/ 	.byte	0x03, 0x38
        /*028a*/ 	.short	0x000c


	//----- nvinfo : EIATTR_EXIT_INSTR_OFFSETS
	.align		4
        /*028c*/ 	.byte	0x04, 0x1c
        /*028e*/ 	.short	(.L_37 - .L_36)


	//   ....[0]....
.L_36:
        /*0290*/ 	.word	0x00000970


	//   ....[1]....
        /*0294*/ 	.word	0x00001190


	//   ....[2]....
        /*0298*/ 	.word	0x0000ab40


	//   ....[3]....
        /*029c*/ 	.word	0x0000b0a0


	//   ....[4]....
        /*02a0*/ 	.word	0x0000c260


	//----- nvinfo : EIATTR_MAX_THREADS
	.align		4
.L_37:
        /*02a4*/ 	.byte	0x04, 0x05
        /*02a6*/ 	.short	(.L_39 - .L_38)
.L_38:
        /*02a8*/ 	.word	0x00000180
        /*02ac*/ 	.word	0x00000001
        /*02b0*/ 	.word	0x00000001


	//----- nvinfo : EIATTR_CRS_STACK_SIZE
	.align		4
.L_39:
        /*02b4*/ 	.byte	0x04, 0x1e
        /*02b6*/ 	.short	(.L_41 - .L_40)
.L_40:
        /*02b8*/ 	.word	0x00000000


	//----- nvinfo : EIATTR_CBANK_PARAM_SIZE
	.align		4
.L_41:
        /*02bc*/ 	.byte	0x03, 0x19
        /*02be*/ 	.short	0x0470


	//----- nvinfo : EIATTR_PARAM_CBANK
	.align		4
        /*02c0*/ 	.byte	0x04, 0x0a
        /*02c2*/ 	.short	(.L_43 - .L_42)
	.align		4
.L_42:
        /*02c4*/ 	.word	index@(.nv.constant0._ZN7cutlass13device_kernelINS_4gemm6kernel13GemmUniversalIN4cute5tupleIJiiiiEEENS1_10collective13CollectiveMmaINS1_34MainloopSm90TmaGmmaWarpSpecializedILi5ENS5_IJNS4_1CILi2EEESB_NSA_ILi1EEEEEENS1_35KernelTmaWarpSpecializedCooperativeEEENS5_IJNSA_ILi256EEENSA_ILi128EEENSA_ILi32EEEEEENS_10tfloat32_tENS5_IJlSC_lEEESK_SL_NS4_8TiledMMAINS4_8MMA_AtomIJNS4_4SM904GMMA30MMA_64x128x8_F32TF32TF32_SS_TNILNSP_7ScaleInE1ELSR_1EEEEEENS4_6LayoutINS5_IJSB_SC_SC_EEENS5_IJSC_NSA_ILi0EEESW_EEEEENS5_IJNS4_10UnderscoreESZ_SZ_EEEEENS4_23SM90_TMA_LOAD_MULTICASTENS4_14ComposedLayoutINS4_7SwizzleILi3ELi4ELi3EEENS4_18smem_ptr_flag_bitsILi32EEENSU_INS5_IJNSA_ILi8EEESI_EEENS5_IJSI_SC_EEEEEEEvNS4_8identityES12_S1C_vS1D_EENS_8epilogue10collective6detail29Sm90TmaWarpSpecializedAdapterINS1G_15DefaultEpilogueISK_SL_SL_NS1F_6thread17LinearCombinationISK_Li1EffLNS1K_9ScaleType4KindE0ELNS_15FloatRoundStyleE2ESK_EENS1_15EpilogueDefaultEEEEEvvEEEEvNT_6ParamsE)
        /*02c8*/ 	.short	0x0210
        /*02ca*/ 	.short	0x0470


	//----- nvinfo : EIATTR_SW_WAR
	.align		4
.L_43:
        /*02cc*/ 	.byte	0x04, 0x36
        /*02ce*/ 	.short	(.L_45 - .L_44)
.L_44:
        /*02d0*/ 	.word	0x00000008
.L_45:


//--------------------- .nv.callgraph             --------------------------
	.section	.nv.callgraph,"",@"SHT_CUDA_CALLGRAPH"
	.align	4
	.sectionentsize	8
	.align		4
        /*0000*/ 	.word	0x00000000
	.align		4
        /*0004*/ 	.word	0xffffffff
	.align		4
        /*0008*/ 	.word	index@(_ZN7cutlass13device_kernelINS_4gemm6kernel13GemmUniversalIN4cute5tupleIJiiiiEEENS1_10collective13CollectiveMmaINS1_34MainloopSm90TmaGmmaWarpSpecializedILi5ENS5_IJNS4_1CILi2EEESB_NSA_ILi1EEEEEENS1_35KernelTmaWarpSpecializedCooperativeEEENS5_IJNSA_ILi256EEENSA_ILi128EEENSA_ILi32EEEEEENS_10tfloat32_tENS5_IJlSC_lEEESK_SL_NS4_8TiledMMAINS4_8MMA_AtomIJNS4_4SM904GMMA30MMA_64x128x8_F32TF32TF32_SS_TNILNSP_7ScaleInE1ELSR_1EEEEEENS4_6LayoutINS5_IJSB_SC_SC_EEENS5_IJSC_NSA_ILi0EEESW_EEEEENS5_IJNS4_10UnderscoreESZ_SZ_EEEEENS4_23SM90_TMA_LOAD_MULTICASTENS4_14ComposedLayoutINS4_7SwizzleILi3ELi4ELi3EEENS4_18smem_ptr_flag_bitsILi32EEENSU_INS5_IJNSA_ILi8EEESI_EEENS5_IJSI_SC_EEEEEEEvNS4_8identityES12_S1C_vS1D_EENS_8epilogue10collective6detail29Sm90TmaWarpSpecializedAdapterINS1G_15DefaultEpilogueISK_SL_SL_NS1F_6thread17LinearCombinationISK_Li1EffLNS1K_9ScaleType4KindE0ELNS_15FloatRoundStyleE2ESK_EENS1_15EpilogueDefaultEEEEEvvEEEEvNT_6ParamsE)
	.align		4
        /*000c*/ 	.word	index@(__assertfail)
	.align		4
        /*0010*/ 	.word	0x00000000
	.align		4
        /*0014*/ 	.word	0xfffffffe
	.align		4
        /*0018*/ 	.word	0x00000000
	.align		4
        /*001c*/ 	.word	0xfffffffd
	.align		4
        /*0020*/ 	.word	0x00000000
	.align		4
        /*0024*/ 	.word	0xfffffffc


//--------------------- .nv.constant4             --------------------------
	.section	.nv.constant4,"a",@progbits
	.align	8
	.align		8
.nv.constant4:
        /*0000*/ 	.dword	__assertfail
	.align		8
        /*0008*/ 	.dword	__unnamed_1
	.align		8
        /*0010*/ 	.dword	_ZN39_INTERNAL_e70b6993_4_k_cu_d30e6937_72984cuda3std3__45__cpo5beginE
	.align		8
        /*0018*/ 	.dword	_ZN39_INTERNAL_e70b6993_4_k_cu_d30e6937_72984cuda3std3__45__cpo3endE
	.align		8
        /*0020*/ 	.dword	_ZN39_INTERNAL_e70b6993_4_k_cu_d30e6937_72984cuda3std3__45__cpo6cbeginE
	.align		8
        /*0028*/ 	.dword	_ZN39_INTERNAL_e70b6993_4_k_cu_d30e6937_72984cuda3std3__45__cpo4cendE
	.align		8
        /*0030*/ 	.dword	_ZN39_INTERNAL_e70b6993_4_k_cu_d30e6937_72984cuda3std3__441_GLOBAL__N__e70b6993_4_k_cu_d30e6937_72986ignoreE
	.align		8
        /*0038*/ 	.dword	_ZN39_INTERNAL_e70b6993_4_k_cu_d30e6937_72984cuda3std3__419piecewise_constructE
	.align		8
        /*0040*/ 	.dword	_ZN39_INTERNAL_e70b6993_4_k_cu_d30e6937_72984cuda3std3__48in_placeE
	.align		8
        /*0048*/ 	.dword	_ZN39_INTERNAL_e70b6993_4_k_cu_d30e6937_72984cuda3std6ranges3__45__cpo4swapE
	.align		8
        /*0050*/ 	.dword	_ZN39_INTERNAL_e70b6993_4_k_cu_d30e6937_72984cuda3std6ranges3__45__cpo9iter_moveE
	.align		8
        /*0058*/ 	.dword	_ZN39_INTERNAL_e70b6993_4_k_cu_d30e6937_72984cute7productE
	.align		8
        /*0060*/ 	.dword	_ZN39_INTERNAL_e70b6993_4_k_cu_d30e6937_72984cute1_E
	.align		8
        /*0068*/ 	.dword	$str$22
	.align		8
        /*0070*/ 	.dword	$str$23


//--------------------- .text._ZN7cutlass13device_kernelINS_4gemm6kernel13GemmUniversalIN4cute5tupleIJiiiiEEENS1_10collective13CollectiveMmaINS1_34MainloopSm90TmaGmmaWarpSpecializedILi5ENS5_IJNS4_1CILi2EEESB_NSA_ILi1EEEEEENS1_35KernelTmaWarpSpecializedCooperativeEEENS5_IJNSA_ILi256EEENSA_ILi128EEENSA_ILi32EEEEEENS_10tfloat32_tENS5_IJlSC_lEEESK_SL_NS4_8TiledMMAINS4_8MMA_AtomIJNS4_4SM904GMMA30MMA_64x128x8_F32TF32TF32_SS_TNILNSP_7ScaleInE1ELSR_1EEEEEENS4_6LayoutINS5_IJSB_SC_SC_EEENS5_IJSC_NSA_ILi0EEESW_EEEEENS5_IJNS4_10UnderscoreESZ_SZ_EEEEENS4_23SM90_TMA_LOAD_MULTICASTENS4_14ComposedLayoutINS4_7SwizzleILi3ELi4ELi3EEENS4_18smem_ptr_flag_bitsILi32EEENSU_INS5_IJNSA_ILi8EEESI_EEENS5_IJSI_SC_EEEEEEEvNS4_8identityES12_S1C_vS1D_EENS_8epilogue10collective6detail29Sm90TmaWarpSpecializedAdapterINS1G_15DefaultEpilogueISK_SL_SL_NS1F_6thread17LinearCombinationISK_Li1EffLNS1K_9ScaleType4KindE0ELNS_15FloatRoundStyleE2ESK_EENS1_15EpilogueDefaultEEEEEvvEEEEvNT_6ParamsE --------------------------
	.section	.text._ZN7cutlass13device_kernelINS_4gemm6kernel13GemmUniversalIN4cute5tupleIJiiiiEEENS1_10collective13CollectiveMmaINS1_34MainloopSm90TmaGmmaWarpSpecializedILi5ENS5_IJNS4_1CILi2EEESB_NSA_ILi1EEEEEENS1_35KernelTmaWarpSpecializedCooperativeEEENS5_IJNSA_ILi256EEENSA_ILi128EEENSA_ILi32EEEEEENS_10tfloat32_tENS5_IJlSC_lEEESK_SL_NS4_8TiledMMAINS4_8MMA_AtomIJNS4_4SM904GMMA30MMA_64x128x8_F32TF32TF32_SS_TNILNSP_7ScaleInE1ELSR_1EEEEEENS4_6LayoutINS5_IJSB_SC_SC_EEENS5_IJSC_NSA_ILi0EEESW_EEEEENS5_IJNS4_10UnderscoreESZ_SZ_EEEEENS4_23SM90_TMA_LOAD_MULTICASTENS4_14ComposedLayoutINS4_7SwizzleILi3ELi4ELi3EEENS4_18smem_ptr_flag_bitsILi32EEENSU_INS5_IJNSA_ILi8EEESI_EEENS5_IJSI_SC_EEEEEEEvNS4_8identityES12_S1C_vS1D_EENS_8epilogue10collective6detail29Sm90TmaWarpSpecializedAdapterINS1G_15DefaultEpilogueISK_SL_SL_NS1F_6thread17LinearCombinationISK_Li1EffLNS1K_9ScaleType4KindE0ELNS_15FloatRoundStyleE2ESK_EENS1_15EpilogueDefaultEEEEEvvEEEEvNT_6ParamsE,"ax",@progbits
	.align	128
.text._ZN7cutlass13device_kernelINS_4gemm6kernel13GemmUniversalIN4cute5tupleIJiiiiEEENS1_10collective13CollectiveMmaINS1_34MainloopSm90TmaGmmaWarpSpecializedILi5ENS5_IJNS4_1CILi2EEESB_NSA_ILi1EEEEEENS1_35KernelTmaWarpSpecializedCooperativeEEENS5_IJNSA_ILi256EEENSA_ILi128EEENSA_ILi32EEEEEENS_10tfloat32_tENS5_IJlSC_lEEESK_SL_NS4_8TiledMMAINS4_8MMA_AtomIJNS4_4SM904GMMA30MMA_64x128x8_F32TF32TF32_SS_TNILNSP_7ScaleInE1ELSR_1EEEEEENS4_6LayoutINS5_IJSB_SC_SC_EEENS5_IJSC_NSA_ILi0EEESW_EEEEENS5_IJNS4_10UnderscoreESZ_SZ_EEEEENS4_23SM90_TMA_LOAD_MULTICASTENS4_14ComposedLayoutINS4_7SwizzleILi3ELi4ELi3EEENS4_18smem_ptr_flag_bitsILi32EEENSU_INS5_IJNSA_ILi8EEESI_EEENS5_IJSI_SC_EEEEEEEvNS4_8identityES12_S1C_vS1D_EENS_8epilogue10collective6detail29Sm90TmaWarpSpecializedAdapterINS1G_15DefaultEpilogueISK_SL_SL_NS1F_6thread17LinearCombinationISK_Li1EffLNS1K_9ScaleType4KindE0ELNS_15FloatRoundStyleE2ESK_EENS1_15EpilogueDefaultEEEEEvvEEEEvNT_6ParamsE:
        .type           _ZN7cutlass13device_kernelINS_4gemm6kernel13GemmUniversalIN4cute5tupleIJiiiiEEENS1_10collective13CollectiveMmaINS1_34MainloopSm90TmaGmmaWarpSpecializedILi5ENS5_IJNS4_1CILi2EEESB_NSA_ILi1EEEEEENS1_35KernelTmaWarpSpecializedCooperativeEEENS5_IJNSA_ILi256EEENSA_ILi128EEENSA_ILi32EEEEEENS_10tfloat32_tENS5_IJlSC_lEEESK_SL_NS4_8TiledMMAINS4_8MMA_AtomIJNS4_4SM904GMMA30MMA_64x128x8_F32TF32TF32_SS_TNILNSP_7ScaleInE1ELSR_1EEEEEENS4_6LayoutINS5_IJSB_SC_SC_EEENS5_IJSC_NSA_ILi0EEESW_EEEEENS5_IJNS4_10UnderscoreESZ_SZ_EEEEENS4_23SM90_TMA_LOAD_MULTICASTENS4_14ComposedLayoutINS4_7SwizzleILi3ELi4ELi3EEENS4_18smem_ptr_flag_bitsILi32EEENSU_INS5_IJNSA_ILi8EEESI_EEENS5_IJSI_SC_EEEEEEEvNS4_8identityES12_S1C_vS1D_EENS_8epilogue10collective6detail29Sm90TmaWarpSpecializedAdapterINS1G_15DefaultEpilogueISK_SL_SL_NS1F_6thread17LinearCombinationISK_Li1EffLNS1K_9ScaleType4KindE0ELNS_15FloatRoundStyleE2ESK_EENS1_15EpilogueDefaultEEEEEvvEEEEvNT_6ParamsE,@function
        .size           _ZN7cutlass13device_kernelINS_4gemm6kernel13GemmUniversalIN4cute5tupleIJiiiiEEENS1_10collective13CollectiveMmaINS1_34MainloopSm90TmaGmmaWarpSpecializedILi5ENS5_IJNS4_1CILi2EEESB_NSA_ILi1EEEEEENS1_35KernelTmaWarpSpecializedCooperativeEEENS5_IJNSA_ILi256EEENSA_ILi128EEENSA_ILi32EEEEEENS_10tfloat32_tENS5_IJlSC_lEEESK_SL_NS4_8TiledMMAINS4_8MMA_AtomIJNS4_4SM904GMMA30MMA_64x128x8_F32TF32TF32_SS_TNILNSP_7ScaleInE1ELSR_1EEEEEENS4_6LayoutINS5_IJSB_SC_SC_EEENS5_IJSC_NSA_ILi0EEESW_EEEEENS5_IJNS4_10UnderscoreESZ_SZ_EEEEENS4_23SM90_TMA_LOAD_MULTICASTENS4_14ComposedLayoutINS4_7SwizzleILi3ELi4ELi3EEENS4_18smem_ptr_flag_bitsILi32EEENSU_INS5_IJNSA_ILi8EEESI_EEENS5_IJSI_SC_EEEEEEEvNS4_8identityES12_S1C_vS1D_EENS_8epilogue10collective6detail29Sm90TmaWarpSpecializedAdapterINS1G_15DefaultEpilogueISK_SL_SL_NS1F_6thread17LinearCombinationISK_Li1EffLNS1K_9ScaleType4KindE0ELNS_15FloatRoundStyleE2ESK_EENS1_15EpilogueDefaultEEEEEvvEEEEvNT_6ParamsE,(.L_x_327 - _ZN7cutlass13device_kernelINS_4gemm6kernel13GemmUniversalIN4cute5tupleIJiiiiEEENS1_10collective13CollectiveMmaINS1_34MainloopSm90TmaGmmaWarpSpecializedILi5ENS5_IJNS4_1CILi2EEESB_NSA_ILi1EEEEEENS1_35KernelTmaWarpSpecializedCooperativeEEENS5_IJNSA_ILi256EEENSA_ILi128EEENSA_ILi32EEEEEENS_10tfloat32_tENS5_IJlSC_lEEESK_SL_NS4_8TiledMMAINS4_8MMA_AtomIJNS4_4SM904GMMA30MMA_64x128x8_F32TF32TF32_SS_TNILNSP_7ScaleInE1ELSR_1EEEEEENS4_6LayoutINS5_IJSB_SC_SC_EEENS5_IJSC_NSA_ILi0EEESW_EEEEENS5_IJNS4_10UnderscoreESZ_SZ_EEEEENS4_23SM90_TMA_LOAD_MULTICASTENS4_14ComposedLayoutINS4_7SwizzleILi3ELi4ELi3EEENS4_18smem_ptr_flag_bitsILi32EEENSU_INS5_IJNSA_ILi8EEESI_EEENS5_IJSI_SC_EEEEEEEvNS4_8identityES12_S1C_vS1D_EENS_8epilogue10collective6detail29Sm90TmaWarpSpecializedAdapterINS1G_15DefaultEpilogueISK_SL_SL_NS1F_6thread17LinearCombinationISK_Li1EffLNS1K_9ScaleType4KindE0ELNS_15FloatRoundStyleE2ESK_EENS1_15EpilogueDefaultEEEEEvvEEEEvNT_6ParamsE)
        .other          _ZN7cutlass13device_kernelINS_4gemm6kernel13GemmUniversalIN4cute5tupleIJiiiiEEENS1_10collective13CollectiveMmaINS1_34MainloopSm90TmaGmmaWarpSpecializedILi5ENS5_IJNS4_1CILi2EEESB_NSA_ILi1EEEEEENS1_35KernelTmaWarpSpecializedCooperativeEEENS5_IJNSA_ILi256EEENSA_ILi128EEENSA_ILi32EEEEEENS_10tfloat32_tENS5_IJlSC_lEEESK_SL_NS4_8TiledMMAINS4_8MMA_AtomIJNS4_4SM904GMMA30MMA_64x128x8_F32TF32TF32_SS_TNILNSP_7ScaleInE1ELSR_1EEEEEENS4_6LayoutINS5_IJSB_SC_SC_EEENS5_IJSC_NSA_ILi0EEESW_EEEEENS5_IJNS4_10UnderscoreESZ_SZ_EEEEENS4_23SM90_TMA_LOAD_MULTICASTENS4_14ComposedLayoutINS4_7SwizzleILi3ELi4ELi3EEENS4_18smem_ptr_flag_bitsILi32EEENSU_INS5_IJNSA_ILi8EEESI_EEENS5_IJSI_SC_EEEEEEEvNS4_8identityES12_S1C_vS1D_EENS_8epilogue10collective6detail29Sm90TmaWarpSpecializedAdapterINS1G_15DefaultEpilogueISK_SL_SL_NS1F_6thread17LinearCombinationISK_Li1EffLNS1K_9ScaleType4KindE0ELNS_15FloatRoundStyleE2ESK_EENS1_15EpilogueDefaultEEEEEvvEEEEvNT_6ParamsE,@"STO_CUDA_ENTRY STV_DEFAULT"
_ZN7cutlass13device_kernelINS_4gemm6kernel13GemmUniversalIN4cute5tupleIJiiiiEEENS1_10collective13CollectiveMmaINS1_34MainloopSm90TmaGmmaWarpSpecializedILi5ENS5_IJNS4_1CILi2EEESB_NSA_ILi1EEEEEENS1_35KernelTmaWarpSpecializedCooperativeEEENS5_IJNSA_ILi256EEENSA_ILi128EEENSA_ILi32EEEEEENS_10tfloat32_tENS5_IJlSC_lEEESK_SL_NS4_8TiledMMAINS4_8MMA_AtomIJNS4_4SM904GMMA30MMA_64x128x8_F32TF32TF32_SS_TNILNSP_7ScaleInE1ELSR_1EEEEEENS4_6LayoutINS5_IJSB_SC_SC_EEENS5_IJSC_NSA_ILi0EEESW_EEEEENS5_IJNS4_10UnderscoreESZ_SZ_EEEEENS4_23SM90_TMA_LOAD_MULTICASTENS4_14ComposedLayoutINS4_7SwizzleILi3ELi4ELi3EEENS4_18smem_ptr_flag_bitsILi32EEENSU_INS5_IJNSA_ILi8EEESI_EEENS5_IJSI_SC_EEEEEEEvNS4_8identityES12_S1C_vS1D_EENS_8epilogue10collective6detail29Sm90TmaWarpSpecializedAdapterINS1G_15DefaultEpilogueISK_SL_SL_NS1F_6thread17LinearCombinationISK_Li1EffLNS1K_9ScaleType4KindE0ELNS_15FloatRoundStyleE2ESK_EENS1_15EpilogueDefaultEEEEEvvEEEEvNT_6ParamsE:
[----:B------:R-:W0:Y:S01]  /*0000*/  LDC R1, c[0x0][0x28] ;  /* 0x00000a00ff017b82 */ /* 0x000e220000000800 */
[----:B------:R-:W1:Y:S01]  /*0010*/  S2R R18, SR_TID.X ;  /* 0x0000000000127919 */ /* 0x000e620000002100 */
[----:B------:R-:W-:Y:S01]  /*0020*/  ELECT P0, URZ, PT ;  /* 0x00000000003f782f */ /* 0x000fe20003800000 */
[----:B------:R-:W-:Y:S01]  /*0030*/  BSSY B0, `(.L_x_0) ;  /* 0x000000f000007945 */ /* 0x000fe20003800000 */
[--C-:B-1----:R-:W-:Y:S02]  /*0040*/  SHF.R.U32.HI R0, RZ, 0x5, R18.reuse ;  /* 0x00000005ff007819 */ /* 0x102fe40000011612 */
[----:B------:R-:W-:-:S03]  /*0050*/  SHF.R.U32.HI R3, RZ, 0x7, R18 ;  /* 0x00000007ff037819 */ /* 0x000fc60000011612 */
[----:B------:R-:W1:Y:S04]  /*0060*/  SHFL.IDX PT, R2, R0, RZ, 0x1f ;  /* 0x00001fff00027589 */ /* 0x000e6800000e0000 */
[----:B------:R2:W3:Y:S01]  /*0070*/  SHFL.IDX PT, R5, R3, RZ, 0x1f ;  /* 0x00001fff03057589 */ /* 0x0004e200000e0000 */
[----:B-1----:R-:W-:-:S13]  /*0080*/  ISETP.NE.OR P0, PT, R2, RZ, !P0 ;  /* 0x000000ff0200720c */ /* 0x002fda0004705670 */
[----:B0-23--:R-:W-:Y:S05]  /*0090*/  @P0 BRA `(.L_x_1) ;  /* 0x0000000000200947 */ /* 0x00dfea0003800000 */
[----:B------:R-:W-:Y:S02]  /*00a0*/  ULDC.64 UR4, c[0x0][0x198] ;  /* 0x0000660000047ab9 */ /* 0x000fe40000000a00 */
[----:B------:R-:W-:Y:S02]  /*00b0*/  UIADD3 UR6, UP0, UR4, 0xf0, URZ ;  /* 0x000000f004067890 */ /* 0x000fe4000ff1e03f */
[----:B------:R-:W-:Y:S02]  /*00c0*/  UIADD3 UR4, UP1, UR4, 0x1f0, URZ ;  /* 0x000001f004047890 */ /* 0x000fe4000ff3e03f */
[----:B------:R-:W-:Y:S02]  /*00d0*/  UIADD3.X UR7, URZ, UR5, URZ, UP0, !UPT ;  /* 0x000000053f077290 */ /* 0x000fe400087fe43f */
[----:B------:R-:W-:-:S07]  /*00e0*/  UIADD3.X UR5, URZ, UR5, URZ, UP1, !UPT ;  /* 0x000000053f057290 */ /* 0x000fce0008ffe43f */
[----:B------:R0:W-:Y:S02]  /*00f0*/  UTMACCTL.PF [UR6] ;  /* 0x00000000060079b9 */ /* 0x0001e40008040000 */
[----:B------:R0:W-:Y:S02]  /*0100*/  UTMACCTL.PF [UR4] ;  /* 0x00000000040079b9 */ /* 0x0001e40008040000 */
[----:B0-----:R-:W-:Y:S01]  /*0110*/  NOP ;  /* 0x0000000000007918 */ /* 0x001fe20000000000 */
.L_x_1:
[----:B------:R-:W-:Y:S05]  /*0120*/  BSYNC B0 ;  /* 0x0000000000007941 */ /* 0x000fea0003800000 */
.L_x_0:
[----:B------:R-:W0:Y:S02]  /*0130*/  SHFL.IDX PT, R3, R0, RZ, 0x1f ;  /* 0x00001fff00037589 */ /* 0x000e2400000e0000 */
[----:B0-----:R-:W-:-:S13]  /*0140*/  ISETP.NE.AND P0, PT, R3, RZ, PT ;  /* 0x000000ff0300720c */ /* 0x001fda0003f05270 */
[----:B------:R-:W-:Y:S05]  /*0150*/  @P0 BRA `(.L_x_2) ;  /* 0x0000000000600947 */ /* 0x000fea0003800000 */
[----:B------:R-:W0:Y:S01]  /*0160*/  S2UR UR8, SR_CgaCtaId ;  /* 0x00000000000879c3 */ /* 0x000e220000008800 */
[----:B------:R-:W-:Y:S01]  /*0170*/  UMOV UR4, 0x400 ;  /* 0x0000040000047882 */ /* 0x000fe20000000000 */
[----:B------:R-:W-:Y:S01]  /*0180*/  UMOV UR5, 0x1 ;  /* 0x0000000100057882 */ /* 0x000fe20000000000 */
[----:B------:R-:W-:Y:S01]  /*0190*/  UMOV UR6, 0x6 ;  /* 0x0000000600067882 */ /* 0x000fe20000000000 */
[----:B------:R-:W-:Y:S01]  /*01a0*/  ELECT P0, URZ, PT ;  /* 0x00000000003f782f */ /* 0x000fe20003800000 */
[----:B------:R-:W-:-:S04]  /*01b0*/  UIADD3 UR6, -UR6, 0x100000, URZ ;  /* 0x0010000006067890 */ /* 0x000fc8000fffe13f */
[----:B------:R-:W-:Y:S02]  /*01c0*/  USHF.L.U32 UR7, UR6, 0xb, URZ ;  /* 0x0000000b06077899 */ /* 0x000fe4000800063f */
[----:B------:R-:W-:Y:S02]  /*01d0*/  USHF.L.U32 UR6, UR6, 0x1, URZ ;  /* 0x0000000106067899 */ /* 0x000fe4000800063f */
[----:B0-----:R-:W-:Y:S02]  /*01e0*/  ULEA UR8, UR8, UR4, 0x18 ;  /* 0x0000000408087291 */ /* 0x001fe4000f8ec03f */
[----:B------:R-:W-:-:S04]  /*01f0*/  UIADD3 UR4, -UR5, 0x100000, URZ ;  /* 0x0010000005047890 */ /* 0x000fc8000fffe13f */
[----:B------:R-:W-:Y:S02]  /*0200*/  USHF.L.U32 UR5, UR4, 0xb, URZ ;  /* 0x0000000b04057899 */ /* 0x000fe4000800063f */
[----:B------:R-:W-:Y:S01]  /*0210*/  USHF.L.U32 UR4, UR4, 0x1, URZ ;  /* 0x0000000104047899 */ /* 0x000fe2000800063f */
[----:B------:R-:W0:Y:S11]  /*0220*/  FENCE.VIEW.ASYNC.S ;  /* 0x00000000000073c6 */ /* 0x000e360000000000 */
[----:B0-----:R0:W1:Y:S01]  /*0230*/  SYNCS.EXCH.64 URZ, [UR8], UR4 ;  /* 0x00000004083f75b2 */ /* 0x0010620008000100 */
[----:B------:R0:W2:Y:S01]  /*0240*/  SYNCS.EXCH.64 URZ, [UR8+0x28], UR6 ;  /* 0x00002806083f75b2 */ /* 0x0000a20008000100 */
[----:B------:R0:W3:Y:S01]  /*0250*/  SYNCS.EXCH.64 URZ, [UR8+0x8], UR4 ;  /* 0x00000804083f75b2 */ /* 0x0000e20008000100 */
[----:B------:R0:W4:Y:S01]  /*0260*/  SYNCS.EXCH.64 URZ, [UR8+0x30], UR6 ;  /* 0x00003006083f75b2 */ /* 0x0001220008000100 */
[----:B------:R0:W0:Y:S01]  /*0270*/  SYNCS.EXCH.64 URZ, [UR8+0x10], UR4 ;  /* 0x00001004083f75b2 */ /* 0x0000220008000100 */
[----:B------:R0:W0:Y:S01]  /*0280*/  SYNCS.EXCH.64 URZ, [UR8+0x38], UR6 ;  /* 0x00003806083f75b2 */ /* 0x0000220008000100 */
[----:B------:R0:W0:Y:S01]  /*0290*/  SYNCS.EXCH.64 URZ, [UR8+0x18], UR4 ;  /* 0x00001804083f75b2 */ /* 0x0000220008000100 */
[----:B------:R0:W0:Y:S01]  /*02a0*/  SYNCS.EXCH.64 URZ, [UR8+0x40], UR6 ;  /* 0x00004006083f75b2 */ /* 0x0000220008000100 */
[----:B------:R0:W0:Y:S01]  /*02b0*/  SYNCS.EXCH.64 URZ, [UR8+0x20], UR4 ;  /* 0x00002004083f75b2 */ /* 0x0000220008000100 */
[----:B------:R0:W0:Y:S01]  /*02c0*/  SYNCS.EXCH.64 URZ, [UR8+0x48], UR6 ;  /* 0x00004806083f75b2 */ /* 0x0000220008000100 */
[----:B------:R-:W-:Y:S01]  /*02d0*/  NOP ;  /* 0x0000000000007918 */ /* 0x000fe20000000000 */
.L_x_2:
[----:B------:R-:W-:Y:S01]  /*02e0*/  SHF.R.S32.HI R7, RZ, 0x1f, R18 ;  /* 0x0000001fff077819 */ /* 0x000fe20000011412 */
[----:B------:R-:W5:Y:S01]  /*02f0*/  SHFL.IDX PT, R0, R0, RZ, 0x1f ;  /* 0x00001fff00007589 */ /* 0x000f6200000e0000 */
[----:B0-----:R-:W0:Y:S01]  /*0300*/  S2UR UR8, SR_CTAID.X ;  /* 0x00000000000879c3 */ /* 0x001e220000002500 */
[----:B------:R-:W-:Y:S02]  /*0310*/  ELECT P0, URZ, PT ;  /* 0x00000000003f782f */ /* 0x000fe40003800000 */
[----:B------:R-:W-:Y:S01]  /*0320*/  LEA.HI R7, R7, R18, RZ, 0x7 ;  /* 0x0000001207077211 */ /* 0x000fe200078f38ff */
[----:B------:R-:W1:Y:S01]  /*0330*/  S2R R4, SR_CTAID.Y ;  /* 0x0000000000047919 */ /* 0x000e620000002600 */
[----:B------:R-:W-:Y:S01]  /*0340*/  SHF.R.S32.HI R8, RZ, 0x1f, R3 ;  /* 0x0000001fff087819 */ /* 0x000fe20000011403 */
[----:B------:R-:W-:Y:S01]  /*0350*/  ULDC UR4, c[0x0][0x150] ;  /* 0x0000540000047ab9 */ /* 0x000fe20000000800 */
[----:B------:R-:W-:Y:S01]  /*0360*/  LOP3.LUT R7, R7, 0xffffff80, RZ, 0xc0, !PT ;  /* 0xffffff8007077812 */ /* 0x000fe200078ec0ff */
[----:B------:R-:W-:Y:S01]  /*0370*/  NOP ;  /* 0x0000000000007918 */ /* 0x000fe20000000000 */
[----:B------:R-:W-:Y:S01]  /*0380*/  LEA.HI R8, R8, R3, RZ, 0x2 ;  /* 0x0000000308087211 */ /* 0x000fe200078f10ff */
[----:B------:R-:W2:Y:S01]  /*0390*/  LDC R10, c[0x0][0x144] ;  /* 0x00005100ff0a7b82 */ /* 0x000ea20000000800 */
[----:B------:R-:W-:Y:S01]  /*03a0*/  NOP ;  /* 0x0000000000007918 */ /* 0x000fe20000000000 */
[----:B------:R-:W-:Y:S01]  /*03b0*/  IMAD.IADD R6, R18, 0x1, -R7 ;  /* 0x0000000112067824 */ /* 0x000fe200078e0a07 */
[----:B------:R-:W-:Y:S01]  /*03c0*/  LOP3.LUT R8, R8, 0x3ffffffc, RZ, 0xc0, !PT ;  /* 0x3ffffffc08087812 */ /* 0x000fe200078ec0ff */
[----:B------:R-:W-:Y:S01]  /*03d0*/  IMAD.MOV.U32 R22, RZ, RZ, 0x1 ;  /* 0x00000001ff167424 */ /* 0x000fe200078e00ff */
[----:B------:R-:W-:-:S02]  /*03e0*/  ISETP.NE.AND P3, PT, R5, RZ, PT ;  /* 0x000000ff0500720c */ /* 0x000fc40003f65270 */
[----:B------:R-:W-:Y:S01]  /*03f0*/  SHF.R.S32.HI R7, RZ, 0x1f, R6 ;  /* 0x0000001fff077819 */ /* 0x000fe20000011406 */
[----:B------:R-:W-:Y:S01]  /*0400*/  IMAD.IADD R8, R3, 0x1, -R8 ;  /* 0x0000000103087824 */ /* 0x000fe200078e0a08 */
[----:B------:R-:W3:Y:S02]  /*0410*/  LDC R13, c[0x0][0x140] ;  /* 0x00005000ff0d7b82 */ /* 0x000ee40000000800 */
[----:B------:R-:W-:Y:S02]  /*0420*/  LEA.HI R7, R7, R6, RZ, 0x3 ;  /* 0x0000000607077211 */ /* 0x000fe400078f18ff */
[----:B-----5:R-:W-:Y:S02]  /*0430*/  ISETP.NE.OR P0, PT, R0, RZ, !P0 ;  /* 0x000000ff0000720c */ /* 0x020fe40004705670 */
[--C-:B------:R-:W-:Y:S02]  /*0440*/  SHF.R.S32.HI R0, RZ, 0x3, R7.reuse ;  /* 0x00000003ff007819 */ /* 0x100fe40000011407 */
[----:B------:R-:W-:-:S02]  /*0450*/  SHF.R.S32.HI R7, RZ, 0x1f, R7 ;  /* 0x0000001fff077819 */ /* 0x000fc40000011407 */
[----:B0-----:R-:W-:Y:S02]  /*0460*/  I2FP.F32.U32 R9, UR8 ;  /* 0x0000000800097c45 */ /* 0x001fe40008201000 */
[----:B------:R-:W-:-:S03]  /*0470*/  LEA.HI R7, R7, R0, RZ, 0x2 ;  /* 0x0000000007077211 */ /* 0x000fc600078f10ff */
[----:B------:R-:W-:Y:S01]  /*0480*/  FMUL R9, R9, UR4 ;  /* 0x0000000409097c20 */ /* 0x000fe20008400000 */
[----:B------:R-:W-:Y:S01]  /*0490*/  LOP3.LUT R7, R7, 0xfffffffc, RZ, 0xc0, !PT ;  /* 0xfffffffc07077812 */ /* 0x000fe200078ec0ff */
[----:B------:R-:W-:Y:S01]  /*04a0*/  VOTEU.ALL UP0, P0 ;  /* 0x00000000003f7886 */ /* 0x000fe20000000000 */
[----:B-1----:R-:W-:Y:S01]  /*04b0*/  I2FP.F32.U32 R3, R4 ;  /* 0x0000000400037245 */ /* 0x002fe20000201000 */
[----:B------:R-:W-:Y:S01]  /*04c0*/  ULDC UR4, c[0x0][0x154] ;  /* 0x0000550000047ab9 */ /* 0x000fe20000000800 */
[----:B------:R-:W-:Y:S01]  /*04d0*/  VOTEU.ALL UP1, P0 ;  /* 0x00000000003f7886 */ /* 0x000fe20000020000 */
[----:B------:R-:W0:Y:S01]  /*04e0*/  F2I.U32.TRUNC.NTZ R9, R9 ;  /* 0x0000000900097305 */ /* 0x000e22000020f000 */
[----:B------:R-:W-:Y:S01]  /*04f0*/  IMAD.IADD R7, R0, 0x1, -R7 ;  /* 0x0000000100077824 */ /* 0x000fe200078e0a07 */
[----:B------:R-:W1:Y:S01]  /*0500*/  @!UP0 S2UR UR7, SR_CgaCtaId ;  /* 0x00000000000789c3 */ /* 0x000e620000008800 */
[----:B------:R-:W-:Y:S01]  /*0510*/  FMUL R12, R3, UR4 ;  /* 0x00000004030c7c20 */ /* 0x000fe20008400000 */
[----:B------:R-:W-:Y:S01]  /*0520*/  UMOV UR4, 0x20 ;  /* 0x0000002000047882 */ /* 0x000fe20000000000 */
[----:B------:R-:W-:Y:S01]  /*0530*/  IMAD R8, R8, 0x4, R7 ;  /* 0x0000000408087824 */ /* 0x000fe200078e0207 */
[----:B------:R-:W-:Y:S01]  /*0540*/  @!UP0 UMOV UR6, 0x400 ;  /* 0x0000040000068882 */ /* 0x000fe20000000000 */
[----:B------:R-:W-:-:S04]  /*0550*/  @!UP0 UIADD3 UR4, -UR4, 0x100000, URZ ;  /* 0x0010000004048890 */ /* 0x000fc8000fffe13f */
[----:B------:R-:W-:Y:S02]  /*0560*/  @!UP0 USHF.L.U32 UR5, UR4, 0xb, URZ ;  /* 0x0000000b04058899 */ /* 0x000fe4000800063f */
[----:B------:R-:W-:Y:S01]  /*0570*/  @!UP0 USHF.L.U32 UR4, UR4, 0x1, URZ ;  /* 0x0000000104048899 */ /* 0x000fe2000800063f */
[----:B---3--:R-:W-:Y:S01]  /*0580*/  ISETP.EQ.U32.AND P2, PT, R13, 0x1, PT ;  /* 0x000000010d00780c */ /* 0x008fe20003f42070 */
[----:B------:R-:W3:Y:S01]  /*0590*/  F2I.U32.TRUNC.NTZ R12, R12 ;  /* 0x0000000c000c7305 */ /* 0x000ee2000020f000 */
[----:B------:R-:W-:Y:S01]  /*05a0*/  LEA.HI R0, R8, R8, RZ, 0x1 ;  /* 0x0000000808007211 */ /* 0x000fe200078f08ff */
[----:B------:R-:W5:Y:S03]  /*05b0*/  LDC R7, c[0x0][0x148] ;  /* 0x00005200ff077b82 */ /* 0x000f660000000800 */
[----:B------:R-:W-:Y:S01]  /*05c0*/  LOP3.LUT R11, R0, 0xfffffffe, RZ, 0xc0, !PT ;  /* 0xfffffffe000b7812 */ /* 0x000fe200078ec0ff */
[----:B0-----:R-:W-:Y:S01]  /*05d0*/  IMAD.MOV R15, RZ, RZ, -R9 ;  /* 0x000000ffff0f7224 */ /* 0x001fe200078e0a09 */
[----:B------:R-:W-:-:S03]  /*05e0*/  SHF.R.S32.HI R9, RZ, 0x1f, R2 ;  /* 0x0000001fff097819 */ /* 0x000fc60000011402 */
[----:B--2---:R-:W-:Y:S01]  /*05f0*/  IMAD R3, R10, R15, UR8 ;  /* 0x000000080a037e24 */ /* 0x004fe2000f8e020f */
[----:B------:R-:W-:Y:S01]  /*0600*/  LEA.HI R9, R9, R2, RZ, 0x2 ;  /* 0x0000000209097211 */ /* 0x000fe200078f10ff */
[C---:B------:R-:W-:Y:S02]  /*0610*/  IMAD.IADD R0, R8.reuse, 0x1, -R11 ;  /* 0x0000000108007824 */ /* 0x040fe400078e0a0b */
[----:B------:R-:W-:Y:S01]  /*0620*/  IMAD.SHL.U32 R11, R8, 0x4, RZ ;  /* 0x00000004080b7824 */ /* 0x000fe200078e00ff */
[----:B------:R-:W-:Y:S01]  /*0630*/  LOP3.LUT R9, R9, 0xfffffffc, RZ, 0xc0, !PT ;  /* 0xfffffffc09097812 */ /* 0x000fe200078ec0ff */
[----:B---3--:R-:W-:Y:S01]  /*0640*/  IMAD.MOV R21, RZ, RZ, -R12 ;  /* 0x000000ffff157224 */ /* 0x008fe200078e0a0c */
[----:B------:R-:W-:Y:S01]  /*0650*/  ISETP.NE.AND P4, PT, R0, R3, PT ;  /* 0x000000030000720c */ /* 0x000fe20003f85270 */
[----:B-1----:R-:W-:Y:S01]  /*0660*/  @!UP0 ULEA UR6, UR7, UR6, 0x18 ;  /* 0x0000000607068291 */ /* 0x002fe2000f8ec03f */
[----:B------:R-:W-:Y:S01]  /*0670*/  LOP3.LUT R152, R8, 0xc, R11, 0x78, !PT ;  /* 0x0000000c08987812 */ /* 0x000fe200078e780b */
[----:B------:R-:W-:Y:S01]  /*0680*/  IMAD.IADD R0, R2, 0x1, -R9 ;  /* 0x0000000102007824 */ /* 0x000fe200078e0a09 */
[----:B------:R-:W-:Y:S01]  /*0690*/  VOTEU.ALL UP0, P0 ;  /* 0x00000000003f7886 */ /* 0x000fe20000000000 */
[----:B------:R-:W-:Y:S01]  /*06a0*/  LOP3.LUT P0, RZ, R6, 0x7, RZ, 0xc0, !PT ;  /* 0x0000000706ff7812 */ /* 0x000fe2000780c0ff */
[----:B------:R-:W-:-:S02]  /*06b0*/  VIADD R6, R5, 0xffffffff ;  /* 0xffffffff05067836 */ /* 0x000fc40000000000 */
[----:B------:R-:W-:Y:S01]  /*06c0*/  ISETP.NE.AND P1, PT, R0, 0x3, PT ;  /* 0x000000030000780c */ /* 0x000fe20003f25270 */
[----:B-----5:R-:W-:Y:S01]  /*06d0*/  IMAD R9, R7, R21, R4 ;  /* 0x0000001507097224 */ /* 0x020fe200078e0204 */
[----:B------:R-:W-:Y:S02]  /*06e0*/  ISETP.LT.U32.AND P0, PT, R152, 0x4, !P0 ;  /* 0x000000049800780c */ /* 0x000fe40004701070 */
[----:B------:R-:W-:Y:S01]  /*06f0*/  ISETP.EQ.OR P1, PT, R0, RZ, !P1 ;  /* 0x000000ff0000720c */ /* 0x000fe20004f22670 */
[----:B------:R-:W0:Y:S02]  /*0700*/  FENCE.VIEW.ASYNC.S ;  /* 0x00000000000073c6 */ /* 0x000e240000000000 */
[----:B0-----:R0:W1:Y:S01]  /*0710*/  @!UP0 SYNCS.EXCH.64 URZ, [UR6+0x60], UR4 ;  /* 0x00006004063f85b2 */ /* 0x0010620008000100 */
[----:B------:R-:W-:Y:S02]  /*0720*/  @P4 LEA.HI R2, R152, R152, RZ, 0x1 ;  /* 0x0000009898024211 */ /* 0x000fe400078f08ff */
[----:B------:R-:W-:-:S02]  /*0730*/  ISETP.EQ.AND P1, PT, R5, RZ, P1 ;  /* 0x000000ff0500720c */ /* 0x000fc40000f22270 */
[----:B------:R-:W-:Y:S02]  /*0740*/  @P4 SHF.R.S32.HI R2, RZ, 0x1, R2 ;  /* 0x00000001ff024819 */ /* 0x000fe40000011402 */
[----:B------:R-:W-:Y:S02]  /*0750*/  ISETP.GE.U32.AND P6, PT, R6, 0x2, PT ;  /* 0x000000020600780c */ /* 0x000fe40003fc6070 */
[----:B------:R-:W-:Y:S02]  /*0760*/  @P4 ISETP.NE.AND P5, PT, R2, R9, PT ;  /* 0x000000090200420c */ /* 0x000fe40003fa5270 */
[----:B------:R-:W-:Y:S02]  /*0770*/  SEL R9, RZ, 0x1, !P0 ;  /* 0x00000001ff097807 */ /* 0x000fe40004000000 */
[----:B------:R-:W-:Y:S02]  /*0780*/  @P4 SEL R22, RZ, 0x1, P5 ;  /* 0x00000001ff164807 */ /* 0x000fe40002800000 */
[----:B------:R-:W-:Y:S01]  /*0790*/  SEL R19, RZ, 0x1, !P1 ;  /* 0x00000001ff137807 */ /* 0x000fe20004800000 */
[----:B------:R0:W2:Y:S01]  /*07a0*/  @!UP1 SYNCS.EXCH.64 URZ, [UR6+0x68], UR4 ;  /* 0x00006804063f95b2 */ /* 0x0000a20008000100 */
[----:B------:R-:W-:Y:S01]  /*07b0*/  LOP3.LUT R22, R22, R9, RZ, 0xc0, !PT ;  /* 0x0000000916167212 */ /* 0x000fe200078ec0ff */
[----:B------:R-:W-:Y:S01]  /*07c0*/  NOP ;  /* 0x0000000000007918 */ /* 0x000fe20000000000 */
[----:B------:R-:W-:Y:S01]  /*07d0*/  SEL R19, R19, 0x2, P6 ;  /* 0x0000000213137807 */ /* 0x000fe20003000000 */
[----:B------:R-:W-:Y:S06]  /*07e0*/  @!P2 BRA `(.L_x_3) ;  /* 0x000000000008a947 */ /* 0x000fec0003800000 */
[----:B-12-4-:R-:W-:Y:S01]  /*07f0*/  UCGABAR_ARV ;  /* 0x00000000000079c7 */ /* 0x016fe20008000000 */
[----:B------:R-:W-:Y:S05]  /*0800*/  BRA `(.L_x_4) ;  /* 0x0000000000047947 */ /* 0x000fea0003800000 */
.L_x_3:
[----:B-12-4-:R-:W-:Y:S01]  /*0810*/  NOP ;  /* 0x0000000000007918 */ /* 0x016fe20000000000 */
.L_x_4:
[----:B------:R-:W1:Y:S01]  /*0820*/  LDC R2, c[0x0][0x65c] ;  /* 0x00019700ff027b82 */ /* 0x000e620000000800 */
[----:B------:R-:W-:Y:S02]  /*0830*/  IMAD.U32 R8, RZ, RZ, UR8 ;  /* 0x00000008ff087e24 */ /* 0x000fe4000f8e00ff */
[----:B------:R-:W-:Y:S01]  /*0840*/  IMAD.MOV.U32 R9, RZ, RZ, RZ ;  /* 0x000000ffff097224 */ /* 0x000fe200078e00ff */
[----:B-1----:R-:W-:-:S04]  /*0850*/  ISETP.NE.AND P1, PT, R2, 0x1, PT ;  /* 0x000000010200780c */ /* 0x002fc80003f25270 */
[----:B------:R-:W-:-:S09]  /*0860*/  P2R R5, PR, RZ, 0x2 ;  /* 0x00000002ff057803 */ /* 0x000fd20000000000 */
[----:B------:R-:W1:Y:S01]  /*0870*/  @P1 LDC R17, c[0x0][0x10] ;  /* 0x00000400ff111b82 */ /* 0x000e620000000800 */
[----:B------:R-:W-:Y:S02]  /*0880*/  @P1 IMAD.MOV.U32 R5, RZ, RZ, RZ ;  /* 0x000000ffff051224 */ /* 0x000fe400078e00ff */
[----:B------:R-:W-:-:S05]  /*0890*/  @P1 IMAD.MOV.U32 R13, RZ, RZ, RZ ;  /* 0x000000ffff0d1224 */ /* 0x000fca00078e00ff */
[----:B------:R-:W2:Y:S01]  /*08a0*/  @!P1 LDC R11, c[0x0][0xc] ;  /* 0x00000300ff0b9b82 */ /* 0x000ea20000000800 */
[----:B-1----:R-:W-:-:S04]  /*08b0*/  @P1 IMAD.WIDE.U32 R16, R17, UR8, R4 ;  /* 0x0000000811101c25 */ /* 0x002fc8000f8e0004 */
[----:B------:R-:W-:Y:S02]  /*08c0*/  @P1 IMAD.IADD R17, R17, 0x1, R13 ;  /* 0x0000000111111824 */ /* 0x000fe400078e020d */
[----:B--2---:R-:W-:-:S04]  /*08d0*/  @!P1 IMAD.WIDE.U32 R8, R4, R11, R8 ;  /* 0x0000000b04089225 */ /* 0x004fc800078e0008 */
[----:B------:R-:W-:Y:S02]  /*08e0*/  @!P1 IMAD.MOV.U32 R16, RZ, RZ, R8 ;  /* 0x000000ffff109224 */ /* 0x000fe400078e0008 */
[----:B------:R-:W-:Y:S01]  /*08f0*/  @!P1 IMAD.MOV.U32 R17, RZ, RZ, R9 ;  /* 0x000000ffff119224 */ /* 0x000fe200078e0009 */
[----:B------:R-:W-:Y:S06]  /*0900*/  @!P2 BRA `(.L_x_5) ;  /* 0x00000000000ca947 */ /* 0x000fec0003800000 */
[----:B------:R-:W-:Y:S01]  /*0910*/  UCGABAR_WAIT ;  /* 0x0000000000007dc7 */ /* 0x000fe20008000000 */
[----:B------:R-:W-:Y:S01]  /*0920*/  CCTL.IVALL ;  /* 0x00000000ff00798f */ /* 0x000fe20002000000 */
[----:B------:R-:W-:Y:S05]  /*0930*/  BRA `(.L_x_6) ;  /* 0x0000000000047947 */ /* 0x000fea0003800000 */
.L_x_5:
[----:B------:R-:W-:Y:S06]  /*0940*/  BAR.SYNC.DEFER_BLOCKING 0x0 ;  /* 0x0000000000007b1d */ /* 0x000fec0000010000 */
.L_x_6:
[----:B------:R-:W-:Y:S05]  /*0950*/  @!P3 BRA `(.L_x_7) ;  /* 0x000000a0007cb947 */ /* 0x000fea0003800000 */
[----:B------:R-:W-:-:S13]  /*0960*/  ISETP.GT.U32.AND P0, PT, R6, 0x1, PT ;  /* 0x000000010600780c */ /* 0x000fda0003f04070 */
[----:B0-----:R-:W-:Y:S05]  /*0970*/  @P0 EXIT ;  /* 0x000000000000094d */ /* 0x001fea0003800000 */
[----:B------:R-:W-:Y:S01]  /*0980*/  ULDC.64 UR4, c[0x0][0x650] ;  /* 0x0001940000047ab9 */ /* 0x000fe20000000a00 */
[----:B------:R-:W-:Y:S01]  /*0990*/  PRMT R0, RZ, 0x7610, R0 ;  /* 0x00007610ff007816 */ /* 0x000fe20000000000 */
[----:B------:R-:W-:Y:S01]  /*09a0*/  IMAD.MOV.U32 R153, RZ, RZ, -0x1 ;  /* 0xffffffffff997424 */ /* 0x000fe200078e00ff */
[----:B------:R-:W-:Y:S01]  /*09b0*/  ISETP.GE.U32.AND P0, PT, R16, UR4, PT ;  /* 0x0000000410007c0c */ /* 0x000fe2000bf06070 */
[----:B------:R-:W-:Y:S02]  /*09c0*/  IMAD.MOV.U32 R154, RZ, RZ, -0x1 ;  /* 0xffffffffff9a7424 */ /* 0x000fe400078e00ff */
[----:B------:R-:W-:Y:S01]  /*09d0*/  IMAD.MOV.U32 R23, RZ, RZ, -0x1 ;  /* 0xffffffffff177424 */ /* 0x000fe200078e00ff */
[----:B------:R-:W-:-:S13]  /*09e0*/  ISETP.GE.U32.AND.EX P0, PT, R17, UR5, PT, P0 ;  /* 0x0000000511007c0c */ /* 0x000fda000bf06100 */
[----:B------:R-:W-:Y:S05]  /*09f0*/  @P0 BRA `(.L_x_8) ;  /* 0x00000004002c0947 */ /* 0x000fea0003800000 */
[----:B------:R-:W0:Y:S01]  /*0a00*/  LDC.64 R24, c[0x0][0x628] ;  /* 0x00018a00ff187b82 */ /* 0x000e220000000a00 */
[----:B------:R-:W-:Y:S02]  /*0a10*/  IMAD.MOV.U32 R8, RZ, RZ, R16 ;  /* 0x000000ffff087224 */ /* 0x000fe400078e0010 */
[----:B------:R-:W-:-:S05]  /*0a20*/  IMAD.MOV.U32 R9, RZ, RZ, R17 ;  /* 0x000000ffff097224 */ /* 0x000fca00078e0011 */
[----:B------:R-:W1:Y:S08]  /*0a30*/  LDC R0, c[0x0][0x630] ;  /* 0x00018c00ff007b82 */ /* 0x000e700000000800 */
[----:B------:R-:W2:Y:S01]  /*0a40*/  LDC.64 R26, c[0x0][0x620] ;  /* 0x00018800ff1a7b82 */ /* 0x000ea20000000a00 */
[----:B0-----:R-:W-:-:S04]  /*0a50*/  ISETP.NE.U32.AND P0, PT, R24, RZ, PT ;  /* 0x000000ff1800720c */ /* 0x001fc80003f05070 */
[----:B------:R-:W-:-:S13]  /*0a60*/  ISETP.NE.AND.EX P0, PT, R25, RZ, PT, P0 ;  /* 0x000000ff1900720c */ /* 0x000fda0003f05300 */
[----:B-12---:R-:W-:Y:S05]  /*0a70*/  @!P0 BRA `(.L_x_9) ;  /* 0x0000000000288947 */ /* 0x006fea0003800000 */
[----:B------:R-:W0:Y:S02]  /*0a80*/  LDC R13, c[0x0][0x634] ;  /* 0x00018d00ff0d7b82 */ /* 0x000e240000000800 */
[----:B0-----:R-:W-:-:S05]  /*0a90*/  IADD3 R13, P0, R16, R13, RZ ;  /* 0x0000000d100d7210 */ /* 0x001fca0007f1e0ff */
[----:B------:R-:W-:-:S04]  /*0aa0*/  IMAD.X R15, RZ, RZ, R17, P0 ;  /* 0x000000ffff0f7224 */ /* 0x000fc800000e0611 */
[----:B------:R-:W-:-:S04]  /*0ab0*/  IMAD.WIDE.U32 R8, R15, R24, RZ ;  /* 0x000000180f087225 */ /* 0x000fc800078e00ff */
[----:B------:R-:W-:-:S04]  /*0ac0*/  IMAD.WIDE.U32 R10, P0, R13, R25, R8 ;  /* 0x000000190d0a7225 */ /* 0x000fc80007800008 */
[----:B------:R-:W-:-:S04]  /*0ad0*/  IMAD.WIDE.U32 R8, R13, R24, RZ ;  /* 0x000000180d087225 */ /* 0x000fc800078e00ff */
[----:B------:R-:W-:Y:S01]  /*0ae0*/  IMAD.X R13, RZ, RZ, RZ, P0 ;  /* 0x000000ffff0d7224 */ /* 0x000fe200000e06ff */
[----:B------:R-:W-:Y:S01]  /*0af0*/  IADD3 RZ, P0, R9, R10, RZ ;  /* 0x0000000a09ff7210 */ /* 0x000fe20007f1e0ff */
[----:B------:R-:W-:-:S04]  /*0b00*/  IMAD.MOV.U32 R12, RZ, RZ, R11 ;  /* 0x000000ffff0c7224 */ /* 0x000fc800078e000b */
[----:B------:R-:W-:-:S08]  /*0b10*/  IMAD.WIDE.U32.X R8, R15, R25, R12, P0 ;  /* 0x000000190f087225 */ /* 0x000fd000000e040c */
.L_x_9:
[----:B------:R-:W0:Y:S01]  /*0b20*/  LDC.64 R24, c[0x0][0x640] ;  /* 0x00019000ff187b82 */ /* 0x000e220000000a00 */
[-CC-:B------:R-:W-:Y:S01]  /*0b30*/  SHF.R.U64 R28, R8, R0.reuse, R9.reuse ;  /* 0x00000000081c7219 */ /* 0x180fe20000001209 */
[----:B------:R-:W-:Y:S01]  /*0b40*/  IMAD R30, R7, R21, R4 ;  /* 0x00000015071e7224 */ /* 0x000fe200078e0204 */
[----:B------:R-:W-:Y:S01]  /*0b50*/  SHF.R.U32.HI R0, RZ, R0, R9 ;  /* 0x00000000ff007219 */ /* 0x000fe20000011609 */
[----:B------:R-:W-:Y:S01]  /*0b60*/  IMAD.MOV.U32 R21, RZ, RZ, 0x1 ;  /* 0x00000001ff157424 */ /* 0x000fe200078e00ff */
[----:B------:R-:W-:-:S03]  /*0b70*/  IADD3 R5, P0, RZ, -R28, RZ ;  /* 0x8000001cff057210 */ /* 0x000fc60007f1e0ff */
[----:B------:R-:W1:Y:S02]  /*0b80*/  LDC R6, c[0x0][0x618] ;  /* 0x00018600ff067b82 */ /* 0x000e640000000800 */
[----:B------:R-:W-:-:S04]  /*0b90*/  IMAD.X R9, RZ, RZ, ~R0, P0 ;  /* 0x000000ffff097224 */ /* 0x000fc800000e0e00 */
[-C--:B------:R-:W-:Y:S02]  /*0ba0*/  IMAD R0, R9, R26.reuse, RZ ;  /* 0x0000001a09007224 */ /* 0x080fe400078e02ff */
[----:B------:R-:W2:Y:S01]  /*0bb0*/  LDC R11, c[0x0][0x608] ;  /* 0x00018200ff0b7b82 */ /* 0x000ea20000000800 */
[----:B------:R-:W-:-:S04]  /*0bc0*/  IMAD.WIDE.U32 R8, R5, R26, R16 ;  /* 0x0000001a05087225 */ /* 0x000fc800078e0010 */
[----:B------:R-:W-:-:S03]  /*0bd0*/  IMAD R5, R5, R27, R0 ;  /* 0x0000001b05057224 */ /* 0x000fc600078e0200 */
[----:B------:R-:W3:Y:S01]  /*0be0*/  LDC R12, c[0x0][0x658] ;  /* 0x00019600ff0c7b82 */ /* 0x000ee20000000800 */
[----:B0-----:R-:W-:Y:S01]  /*0bf0*/  ISETP.NE.U32.AND P0, PT, R24, RZ, PT ;  /* 0x000000ff1800720c */ /* 0x001fe20003f05070 */
[----:B------:R-:W-:Y:S02]  /*0c00*/  IMAD.IADD R5, R9, 0x1, R5 ;  /* 0x0000000109057824 */ /* 0x000fe400078e0205 */
[----:B------:R-:W-:Y:S01]  /*0c10*/  IMAD.MOV.U32 R9, RZ, RZ, -0x1 ;  /* 0xffffffffff097424 */ /* 0x000fe200078e00ff */
[----:B------:R-:W-:-:S03]  /*0c20*/  ISETP.NE.AND.EX P0, PT, R25, RZ, PT, P0 ;  /* 0x000000ff1900720c */ /* 0x000fc60003f05300 */
[----:B------:R-:W0:Y:S01]  /*0c30*/  LDC R15, c[0x0][0x600] ;  /* 0x00018000ff0f7b82 */ /* 0x000e220000000800 */
[-CC-:B-1----:R-:W-:Y:S02]  /*0c40*/  SHF.R.U64 R13, R8, R6.reuse, R5.reuse ;  /* 0x00000006080d7219 */ /* 0x182fe40000001205 */
[----:B------:R-:W-:-:S05]  /*0c50*/  SHF.R.U32.HI R0, RZ, R6, R5 ;  /* 0x00000006ff007219 */ /* 0x000fca0000011605 */
[----:B------:R-:W1:Y:S01]  /*0c60*/  LDC R14, c[0x0][0x648] ;  /* 0x00019200ff0e7b82 */ /* 0x000e620000000800 */
[-CC-:B--2---:R-:W-:Y:S02]  /*0c70*/  SHF.R.U64 R27, R13, R11.reuse, R0.reuse ;  /* 0x0000000b0d1b7219 */ /* 0x184fe40000001200 */
[----:B------:R-:W-:-:S05]  /*0c80*/  SHF.R.U32.HI R5, RZ, R11, R0 ;  /* 0x0000000bff057219 */ /* 0x000fca0000011600 */
[----:B------:R-:W2:Y:S01]  /*0c90*/  LDC R20, c[0x0][0x638] ;  /* 0x00018e00ff147b82 */ /* 0x000ea20000000800 */
[-CC-:B---3--:R-:W-:Y:S02]  /*0ca0*/  SHF.R.U64 R26, R27, R12.reuse, R5.reuse ;  /* 0x0000000c1b1a7219 */ /* 0x188fe40000001205 */
[-C--:B------:R-:W-:Y:S02]  /*0cb0*/  SHF.L.U32 R0, R9, R12.reuse, RZ ;  /* 0x0000000c09007219 */ /* 0x080fe400000006ff */
[----:B------:R-:W-:Y:S01]  /*0cc0*/  SHF.R.U32.HI R5, RZ, R12, R5 ;  /* 0x0000000cff057219 */ /* 0x000fe20000011605 */
[----:B------:R-:W-:Y:S01]  /*0cd0*/  IMAD.MOV.U32 R4, RZ, RZ, R26 ;  /* 0x000000ffff047224 */ /* 0x000fe200078e001a */
[----:B------:R-:W-:Y:S01]  /*0ce0*/  LOP3.LUT R10, RZ, R0, RZ, 0x33, !PT ;  /* 0x00000000ff0a7212 */ /* 0x000fe200078e33ff */
[----:B------:R-:W3:Y:S01]  /*0cf0*/  LDC R23, c[0x0][0x610] ;  /* 0x00018400ff177b82 */ /* 0x000ee20000000800 */
[----:B------:R-:W-:Y:S05]  /*0d00*/  @!P0 BRA `(.L_x_10) ;  /* 0x0000000000288947 */ /* 0x000fea0003800000 */
[----:B------:R-:W4:Y:S02]  /*0d10*/  LDC R9, c[0x0][0x64c] ;  /* 0x00019300ff097b82 */ /* 0x000f240000000800 */
[----:B----4-:R-:W-:-:S05]  /*0d20*/  IADD3 R9, P0, R26, R9, RZ ;  /* 0x000000091a097210 */ /* 0x010fca0007f1e0ff */
        /* <DEDUP_REMOVED lines=8> */
.L_x_10:
[----:B-1----:R-:W-:Y:S01]  /*0db0*/  SHF.R.U64 R4, R4, R14, R5 ;  /* 0x0000000e04047219 */ /* 0x002fe20000001205 */
[----:B0-----:R-:W-:Y:S01]  /*0dc0*/  VIADD R6, R15, 0xffffffff ;  /* 0xffffffff0f067836 */ /* 0x001fe20000000000 */
[----:B------:R-:W-:Y:S02]  /*0dd0*/  SHF.L.U32 R0, R21, R12, RZ ;  /* 0x0000000c15007219 */ /* 0x000fe400000006ff */
[----:B------:R-:W-:Y:S01]  /*0de0*/  LOP3.LUT R5, R27, R10, RZ, 0xc0, !PT ;  /* 0x0000000a1b057212 */ /* 0x000fe200078ec0ff */
[----:B------:R-:W-:Y:S01]  /*0df0*/  IMAD.MOV R7, RZ, RZ, -R4 ;  /* 0x000000ffff077224 */ /* 0x000fe200078e0a04 */
[----:B------:R-:W-:Y:S02]  /*0e00*/  SEL R3, R3, R30, !P1 ;  /* 0x0000001e03037207 */ /* 0x000fe40004800000 */
[----:B------:R-:W-:Y:S01]  /*0e10*/  LOP3.LUT R6, R13, R6, RZ, 0xc0, !PT ;  /* 0x000000060d067212 */ /* 0x000fe200078ec0ff */
[----:B------:R-:W-:Y:S02]  /*0e20*/  IMAD R4, R0, R4, R5 ;  /* 0x0000000400047224 */ /* 0x000fe400078e0205 */
[----:B--2---:R-:W-:-:S02]  /*0e30*/  IMAD R0, R7, R20, R26 ;  /* 0x0000001407007224 */ /* 0x004fc400078e021a */
[----:B---3--:R-:W-:Y:S02]  /*0e40*/  IMAD R3, R4, R23, R3 ;  /* 0x0000001704037224 */ /* 0x008fe400078e0203 */
[----:B------:R-:W-:Y:S02]  /*0e50*/  IMAD.MOV.U32 R5, RZ, RZ, 0x1 ;  /* 0x00000001ff057424 */ /* 0x000fe400078e00ff */
[----:B------:R-:W-:Y:S02]  /*0e60*/  IMAD R4, R0, R15, R6 ;  /* 0x0000000f00047224 */ /* 0x000fe400078e0206 */
[----:B------:R-:W-:Y:S01]  /*0e70*/  IMAD.MOV.U32 R23, RZ, RZ, R28 ;  /* 0x000000ffff177224 */ /* 0x000fe200078e001c */
[----:B------:R-:W-:Y:S02]  /*0e80*/  PRMT R0, R5, 0x7610, R0 ;  /* 0x0000761005007816 */ /* 0x000fe40000000000 */
[----:B------:R-:W-:Y:S02]  /*0e90*/  SEL R154, R4, R3, !P1 ;  /* 0x00000003049a7207 */ /* 0x000fe40004800000 */
[----:B------:R-:W-:-:S07]  /*0ea0*/  SEL R153, R3, R4, !P1 ;  /* 0x0000000403997207 */ /* 0x000fce0004800000 */
.L_x_8:
[----:B------:R-:W-:-:S08]  /*0eb0*/  NOP ;  /* 0x0000000000007918 */ /* 0x000fd00000000000 */
[----:B------:R-:W0:Y:S02]  /*0ec0*/  USETMAXREG.TRY_ALLOC.CTAPOOL UP0, 0xe8 ;  /* 0x000000e8000079c8 */ /* 0x000e240008000600 */
[----:B0-----:R-:W-:-:S13]  /*0ed0*/  PLOP3.LUT P0, PT, PT, PT, UP0, 0x80, 0x0 ;  /* 0x000000000000781c */ /* 0x001fda0003f0f008 */
[----:B------:R-:W-:Y:S05]  /*0ee0*/  @!P0 BRA `(.L_x_8) ;  /* 0xfffffffc00f08947 */ /* 0x000fea000383ffff */
[----:B------:R-:W-:Y:S01]  /*0ef0*/  ULDC.64 UR4, c[0x0][0x598] ;  /* 0x0001660000047ab9 */ /* 0x000fe20000000a00 */
[----:B------:R-:W-:Y:S01]  /*0f00*/  ULDC.64 UR36, c[0x0][0x208] ;  /* 0x0000820000247ab9 */ /* 0x000fe20000000a00 */
[----:B------:R-:W-:-:S04]  /*0f10*/  ISETP.NE.U32.AND P0, PT, RZ, UR4, PT ;  /* 0x00000004ff007c0c */ /* 0x000fc8000bf05070 */
[----:B------:R-:W-:-:S13]  /*0f20*/  ISETP.NE.AND.EX P0, PT, RZ, UR5, PT, P0 ;  /* 0x00000005ff007c0c */ /* 0x000fda000bf05300 */
[----:B------:R-:W-:Y:S05]  /*0f30*/  @!P0 BRA `(.L_x_11) ;  /* 0x00000000001c8947 */ /* 0x000fea0003800000 */
[----:B------:R-:W0:Y:S02]  /*0f40*/  LDC.64 R4, c[0x0][0x598] ;  /* 0x00016600ff047b82 */ /* 0x000e240000000a00 */
[----:B0-----:R-:W2:Y:S02]  /*0f50*/  LDG.E.64 R4, desc[UR36][R4.64] ;  /* 0x0000002404047981 */ /* 0x001ea4000c1e1b00 */
[----:B--2---:R-:W-:-:S04]  /*0f60*/  ISETP.NE.U32.AND P0, PT, R4, RZ, PT ;  /* 0x000000ff0400720c */ /* 0x004fc80003f05070 */
[----:B------:R-:W-:-:S13]  /*0f70*/  ISETP.NE.AND.EX P0, PT, R5, RZ, PT, P0 ;  /* 0x000000ff0500720c */ /* 0x000fda0003f05300 */
[----:B------:R-:W-:Y:S05]  /*0f80*/  @!P0 BRA `(.L_x_11) ;  /* 0x0000000000088947 */ /* 0x000fea0003800000 */
[----:B------:R0:W5:Y:S01]  /*0f90*/  LD.E R155, desc[UR36][R4.64] ;  /* 0x00000024049b7980 */ /* 0x000162000c101900 */
[----:B------:R-:W-:Y:S05]  /*0fa0*/  BRA `(.L_x_12) ;  /* 0x0000000000247947 */ /* 0x000fea0003800000 */
.L_x_11:
[----:B------:R-:W-:Y:S02]  /*0fb0*/  ULDC.64 UR4, c[0x0][0x588] ;  /* 0x0001620000047ab9 */ /* 0x000fe40000000a00 */
[----:B------:R-:W-:-:S04]  /*0fc0*/  ISETP.NE.U32.AND P0, PT, RZ, UR4, PT ;  /* 0x00000004ff007c0c */ /* 0x000fc8000bf05070 */
[----:B------:R-:W-:-:S13]  /*0fd0*/  ISETP.NE.AND.EX P0, PT, RZ, UR5, PT, P0 ;  /* 0x00000005ff007c0c */ /* 0x000fda000bf05300 */
[----:B------:R-:W-:Y:S05]  /*0fe0*/  @!P0 BRA `(.L_x_13) ;  /* 0x00000000000c8947 */ /* 0x000fea0003800000 */
[----:B------:R-:W0:Y:S02]  /*0ff0*/  LDC.64 R4, c[0x0][0x588] ;  /* 0x00016200ff047b82 */ /* 0x000e240000000a00 */
[----:B0-----:R1:W5:Y:S01]  /*1000*/  LDG.E R155, desc[UR36][R4.64] ;  /* 0x00000024049b7981 */ /* 0x001362000c1e1900 */
[----:B------:R-:W-:Y:S05]  /*1010*/  BRA `(.L_x_12) ;  /* 0x0000000000087947 */ /* 0x000fea0003800000 */
.L_x_13:
[----:B------:R-:W-:Y:S02]  /*1020*/  ULDC UR4, c[0x0][0x580] ;  /* 0x0001600000047ab9 */ /* 0x000fe40000000800 */
[----:B------:R-:W-:-:S07]  /*1030*/  IMAD.U32 R155, RZ, RZ, UR4 ;  /* 0x00000004ff9b7e24 */ /* 0x000fce000f8e00ff */
.L_x_12:
[----:B------:R-:W-:Y:S02]  /*1040*/  ULDC.64 UR4, c[0x0][0x5a0] ;  /* 0x0001680000047ab9 */ /* 0x000fe40000000a00 */
[----:B------:R-:W-:-:S04]  /*1050*/  ISETP.NE.U32.AND P0, PT, RZ, UR4, PT ;  /* 0x00000004ff007c0c */ /* 0x000fc8000bf05070 */
[----:B------:R-:W-:-:S13]  /*1060*/  ISETP.NE.AND.EX P0, PT, RZ, UR5, PT, P0 ;  /* 0x00000005ff007c0c */ /* 0x000fda000bf05300 */
[----:B------:R-:W-:Y:S05]  /*1070*/  @!P0 BRA `(.L_x_14) ;  /* 0x00000000001c8947 */ /* 0x000fea0003800000 */
[----:B01----:R-:W0:Y:S02]  /*1080*/  LDC.64 R4, c[0x0][0x5a0] ;  /* 0x00016800ff047b82 */ /* 0x003e240000000a00 */
[----:B0-----:R-:W2:Y:S02]  /*1090*/  LDG.E.64 R4, desc[UR36][R4.64] ;  /* 0x0000002404047981 */ /* 0x001ea4000c1e1b00 */
[----:B--2---:R-:W-:-:S04]  /*10a0*/  ISETP.NE.U32.AND P0, PT, R4, RZ, PT ;  /* 0x000000ff0400720c */ /* 0x004fc80003f05070 */
[----:B------:R-:W-:-:S13]  /*10b0*/  ISETP.NE.AND.EX P0, PT, R5, RZ, PT, P0 ;  /* 0x000000ff0500720c */ /* 0x000fda0003f05300 */
[----:B------:R-:W-:Y:S05]  /*10c0*/  @!P0 BRA `(.L_x_14) ;  /* 0x0000000000088947 */ /* 0x000fea0003800000 */
[----:B------:R0:W5:Y:S01]  /*10d0*/  LD.E R156, desc[UR36][R4.64] ;  /* 0x00000024049c7980 */ /* 0x000162000c101900 */
[----:B------:R-:W-:Y:S05]  /*10e0*/  BRA `(.L_x_15) ;  /* 0x0000000000247947 */ /* 0x000fea0003800000 */
.L_x_14:
[----:B------:R-:W-:Y:S02]  /*10f0*/  ULDC.64 UR4, c[0x0][0x590] ;  /* 0x0001640000047ab9 */ /* 0x000fe40000000a00 */
[----:B------:R-:W-:-:S04]  /*1100*/  ISETP.NE.U32.AND P0, PT, RZ, UR4, PT ;  /* 0x00000004ff007c0c */ /* 0x000fc8000bf05070 */
[----:B------:R-:W-:-:S13]  /*1110*/  ISETP.NE.AND.EX P0, PT, RZ, UR5, PT, P0 ;  /* 0x00000005ff007c0c */ /* 0x000fda000bf05300 */
[----:B------:R-:W-:Y:S05]  /*1120*/  @!P0 BRA `(.L_x_16) ;  /* 0x00000000000c8947 */ /* 0x000fea0003800000 */
[----:B------:R-:W2:Y:S02]  /*1130*/  LDC.64 R156, c[0x0][0x590] ;  /* 0x00016400ff9c7b82 */ /* 0x000ea40000000a00 */
[----:B--2---:R2:W5:Y:S01]  /*1140*/  LDG.E R156, desc[UR36][R156.64] ;  /* 0x000000249c9c7981 */ /* 0x004562000c1e1900 */
[----:B------:R-:W-:Y:S05]  /*1150*/  BRA `(.L_x_15) ;  /* 0x0000000000087947 */ /* 0x000fea0003800000 */
.L_x_16:
[----:B------:R-:W-:Y:S02]  /*1160*/  ULDC UR4, c[0x0][0x584] ;  /* 0x0001610000047ab9 */ /* 0x000fe40000000800 */
[----:B------:R-:W-:-:S07]  /*1170*/  IMAD.U32 R156, RZ, RZ, UR4 ;  /* 0x00000004ff9c7e24 */ /* 0x000fce000f8e00ff */
.L_x_15:
[----:B------:R-:W-:-:S13]  /*1180*/  LOP3.LUT P0, RZ, R0, 0xff, RZ, 0xc0, !PT ;  /* 0x000000ff00ff7812 */ /* 0x000fda000780c0ff */
[----:B------:R-:W-:Y:S05]  /*1190*/  @!P0 EXIT ;  /* 0x000000000000894d */ /* 0x000fea0003800000 */
[----:B------:R-:W-:Y:S01]  /*11a0*/  ULDC UR4, c[0x0][0x28c] ;  /* 0x0000a30000047ab9 */ /* 0x000fe20000000800 */
[----:B------:R-:W-:Y:S01]  /*11b0*/  LOP3.LUT R168, R19, 0x1, RZ, 0xfc, !PT ;  /* 0x0000000113a87812 */ /* 0x000fe200078efcff */
[----:B------:R-:W-:Y:S01]  /*11c0*/  UIADD3 UR4, UR4, 0x1f, URZ ;  /* 0x0000001f04047890 */ /* 0x000fe2000fffe03f */
[----:B------:R-:W-:Y:S01]  /*11d0*/  UMOV UR38, URZ ;  /* 0x0000003f00267c82 */ /* 0x000fe20008000000 */
[----:B------:R-:W-:Y:S02]  /*11e0*/  UMOV UR39, URZ ;  /* 0x0000003f00277c82 */ /* 0x000fe40008000000 */
[----:B------:R-:W-:-:S04]  /*11f0*/  USHF.R.S32.HI UR5, URZ, 0x1f, UR4 ;  /* 0x0000001f3f057899 */ /* 0x000fc80008011404 */
[----:B------:R-:W-:-:S04]  /*1200*/  ULEA.HI UR5, UR5, UR4, URZ, 0x5 ;  /* 0x0000000405057291 */ /* 0x000fc8000f8f283f */
[----:B------:R-:W-:-:S12]  /*1210*/  USHF.R.S32.HI UR40, URZ, 0x5, UR5 ;  /* 0x000000053f287899 */ /* 0x000fd80008011405 */
.L_x_290:
[----:B------:R-:W-:Y:S01]  /*1220*/  LOP3.LUT R0, R18, 0x80, RZ, 0xc0, !PT ;  /* 0x0000008012007812 */ /* 0x000fe200078ec0ff */
[----:B---3--:R-:W3:Y:S01]  /*1230*/  S2UR UR7, SR_CgaCtaId ;  /* 0x00000000000779c3 */ /* 0x008ee20000008800 */
[----:B------:R-:W-:Y:S02]  /*1240*/  UMOV UR6, 0x400 ;  /* 0x0000040000067882 */ /* 0x000fe40000000000 */
[----:B------:R-:W-:-:S06]  /*1250*/  SHF.R.U32.HI R0, RZ, 0x7, R0 ;  /* 0x00000007ff007819 */ /* 0x000fcc0000011600 */
[----:B----4-:R-:W4:Y:S01]  /*1260*/  SHFL.IDX PT, R0, R0, RZ, 0x1f ;  /* 0x00001fff00007589 */ /* 0x010f2200000e0000 */
[----:B---3--:R-:W-:Y:S01]  /*1270*/  ULEA UR6, UR7, UR6, 0x18 ;  /* 0x0000000607067291 */ /* 0x008fe2000f8ec03f */
[----:B----4-:R-:W-:-:S13]  /*1280*/  R2UR UR4, R0 ;  /* 0x00000000000472ca */ /* 0x010fda00000e0000 */
[----:B------:R-:W-:-:S04]  /*1290*/  ULEA.HI UR5, UR4, UR4, URZ, 0x1 ;  /* 0x0000000404057291 */ /* 0x000fc8000f8f083f */
[----:B------:R-:W-:-:S04]  /*12a0*/  ULOP3.LUT UR5, UR5, 0x7fffe, URZ, 0xc0, !UPT ;  /* 0x0007fffe05057892 */ /* 0x000fc8000f8ec03f */
[----:B------:R-:W-:-:S03]  /*12b0*/  UIADD3 UR5, UR4, -UR5, URZ ;  /* 0x8000000504057290 */ /* 0x000fc6000fffe03f */
[----:B------:R-:W-:Y:S01]  /*12c0*/  ULDC UR4, c[0x0][0x28c] ;  /* 0x0000a30000047ab9 */ /* 0x000fe20000000800 */
[----:B------:R-:W-:Y:S01]  /*12d0*/  ULEA UR5, UR5, UR6, 0xd ;  /* 0x0000000605057291 */ /* 0x000fe2000f8e683f */
[----:B------:R-:W-:-:S03]  /*12e0*/  ISETP.LT.AND P0, PT, RZ, UR4, PT ;  /* 0x00000004ff007c0c */ /* 0x000fc6000bf01270 */
[----:B------:R-:W-:-:S04]  /*12f0*/  UIADD3 UR5, UR5, 0x100, URZ ;  /* 0x0000010005057890 */ /* 0x000fc8000fffe03f */
[----:B------:R-:W-:-:S04]  /*1300*/  USHF.R.U32.HI UR5, URZ, 0x4, UR5 ;  /* 0x000000043f057899 */ /* 0x000fc80008011605 */
[----:B------:R-:W-:Y:S02]  /*1310*/  ULOP3.LUT UR41, UR5, 0x3fff, URZ, 0xc0, !UPT ;  /* 0x00003fff05297892 */ /* 0x000fe4000f8ec03f */
[----:B-12---:R-:W-:Y:S10]  /*1320*/  @P0 BRA `(.L_x_17) ;  /* 0x0000000000400947 */ /* 0x006ff40003800000 */
[----:B------:R-:W-:Y:S01]  /*1330*/  MOV R0, 0x0 ;  /* 0x0000000000007802 */ /* 0x000fe20000000f00 */
[----:B------:R-:W-:Y:S01]  /*1340*/  ULDC.64 UR4, c[0x4][0x68] ;  /* 0x01001a0000047ab9 */ /* 0x000fe20000000a00 */
[----:B------:R-:W-:Y:S01]  /*1350*/  ULDC.64 UR6, c[0x4][0x8] ;  /* 0x0100020000067ab9 */ /* 0x000fe20000000a00 */
[----:B01----:R-:W-:Y:S01]  /*1360*/  IMAD.U32 R4, RZ, RZ, UR4 ;  /* 0x00000004ff047e24 */ /* 0x003fe2000f8e00ff */
[----:B------:R0:W1:Y:S01]  /*1370*/  LDC.64 R14, c[0x4][R0] ;  /* 0x01000000000e7b82 */ /* 0x0000620000000a00 */
[----:B------:R-:W-:Y:S01]  /*1380*/  IMAD.U32 R5, RZ, RZ, UR5 ;  /* 0x00000005ff057e24 */ /* 0x000fe2000f8e00ff */
[----:B------:R-:W-:Y:S01]  /*1390*/  ULDC.64 UR4, c[0x4][0x70] ;  /* 0x01001c0000047ab9 */ /* 0x000fe20000000a00 */
[----:B------:R-:W-:Y:S02]  /*13a0*/  IMAD.U32 R10, RZ, RZ, UR6 ;  /* 0x00000006ff0a7e24 */ /* 0x000fe4000f8e00ff */
[----:B------:R-:W-:Y:S02]  /*13b0*/  IMAD.U32 R6, RZ, RZ, UR4 ;  /* 0x00000004ff067e24 */ /* 0x000fe4000f8e00ff */
[----:B------:R-:W-:-:S02]  /*13c0*/  IMAD.U32 R7, RZ, RZ, UR5 ;  /* 0x00000005ff077e24 */ /* 0x000fc4000f8e00ff */
[----:B------:R-:W-:Y:S02]  /*13d0*/  IMAD.U32 R11, RZ, RZ, UR7 ;  /* 0x00000007ff0b7e24 */ /* 0x000fe4000f8e00ff */
[----:B------:R-:W-:Y:S02]  /*13e0*/  IMAD.MOV.U32 R8, RZ, RZ, 0x1e1 ;  /* 0x000001e1ff087424 */ /* 0x000fe400078e00ff */
[----:B------:R-:W-:Y:S02]  /*13f0*/  IMAD.MOV.U32 R12, RZ, RZ, 0x1 ;  /* 0x00000001ff0c7424 */ /* 0x000fe400078e00ff */
[----:B0-----:R-:W-:-:S07]  /*1400*/  IMAD.MOV.U32 R13, RZ, RZ, RZ ;  /* 0x000000ffff0d7224 */ /* 0x001fce00078e00ff */
[----:B------:R-:W-:-:S07]  /*1410*/  LEPC R20, `(.L_x_17) ;  /* 0x000000001014794e */ /* 0x000fce0000000000 */
[----:B-12--5:R-:W-:Y:S05]  /*1420*/  CALL.ABS.NOINC R14 ;  /* 0x000000000e007343 */ /* 0x026fea0003c00000 */
.L_x_17:
[----:B------:R-:W-:-:S13]  /*1430*/  ISETP.NE.AND P0, PT, R168, 0x3, PT ;  /* 0x00000003a800780c */ /* 0x000fda0003f05270 */
[----:B------:R-:W-:Y:S05]  /*1440*/  @!P0 BRA `(.L_x_18) ;  /* 0x0000000000048947 */ /* 0x000fea0003800000 */
[----:B------:R-:W-:Y:S01]  /*1450*/  BPT.TRAP 0x1 ;  /* 0x000000040000795c */ /* 0x000fe20000300000 */
.L_x_18:
[----:B------:R-:W3:Y:S01]  /*1460*/  S2UR UR5, SR_CgaCtaId ;  /* 0x00000000000579c3 */ /* 0x000ee20000008800 */
[----:B------:R-:W-:Y:S01]  /*1470*/  UMOV UR4, 0x400 ;  /* 0x0000040000047882 */ /* 0x000fe20000000000 */
[----:B------:R-:W-:Y:S02]  /*1480*/  IMAD.U32 R0, RZ, RZ, UR38 ;  /* 0x00000026ff007e24 */ /* 0x000fe4000f8e00ff */
[----:B------:R-:W-:-:S03]  /*1490*/  IMAD.U32 R3, RZ, RZ, UR39 ;  /* 0x00000027ff037e24 */ /* 0x000fc6000f8e00ff */
[----:B------:R-:W-:Y:S01]  /*14a0*/  SHF.L.U32 R0, R0, 0x1f, RZ ;  /* 0x0000001f00007819 */ /* 0x000fe200000006ff */
[----:B---3--:R-:W-:-:S06]  /*14b0*/  ULEA UR4, UR5, UR4, 0x18 ;  /* 0x0000000405047291 */ /* 0x008fcc000f8ec03f */
[----:B------:R-:W-:-:S04]  /*14c0*/  IMAD.U32 R6, RZ, RZ, UR4 ;  /* 0x00000004ff067e24 */ /* 0x000fc8000f8e00ff */
[----:B------:R-:W-:-:S04]  /*14d0*/  IMAD R3, R3, 0x8, R6 ;  /* 0x0000000803037824 */ /* 0x000fc800078e0206 */
[----:B------:R3:W4:Y:S01]  /*14e0*/  SYNCS.PHASECHK.TRANS64.TRYWAIT P1, [R3+URZ], R0 ;  /* 0x00000000030075a7 */ /* 0x000722000802017f */
[----:B------:R-:W-:Y:S05]  /*14f0*/  @!P0 BRA `(.L_x_19) ;  /* 0x0000000000048947 */ /* 0x000fea0003800000 */
[----:B------:R-:W-:Y:S01]  /*1500*/  BPT.TRAP 0x1 ;  /* 0x000000040000795c */ /* 0x000fe20000300000 */
.L_x_19:
[----:B----4-:R-:W-:Y:S05]  /*1510*/  @P1 BRA `(.L_x_20) ;  /* 0x0000000000081947 */ /* 0x010fea0003800000 */
[----:B------:R-:W4:Y:S02]  /*1520*/  SYNCS.PHASECHK.TRANS64.TRYWAIT P1, [R3+URZ], R0 ;  /* 0x00000000030075a7 */ /* 0x000f24000802017f */
[----:B----4-:R-:W-:Y:S05]  /*1530*/  @!P1 BRA `(.L_x_21) ;  /* 0x000000ac004c9947 */ /* 0x010fea0003800000 */
.L_x_20:
[----:B------:R-:W-:-:S04]  /*1540*/  UISETP.LT.AND UP0, UPT, UR40, 0x1, UPT ;  /* 0x000000012800788c */ /* 0x000fc8000bf01270 */
[----:B------:R-:W-:-:S06]  /*1550*/  USEL UR4, UR40, 0x1, UP0 ;  /* 0x0000000128047887 */ /* 0x000fcc0008000000 */
[----:B---34-:R-:W-:Y:S01]  /*1560*/  IMAD.U32 R0, RZ, RZ, UR4 ;  /* 0x00000004ff007e24 */ /* 0x018fe2000f8e00ff */
[----:B------:R-:W-:Y:S05]  /*1570*/  WARPSYNC.ALL ;  /* 0x0000000000007948 */ /* 0x000fea0003800000 */
[----:B------:R-:W-:-:S04]  /*1580*/  IADD3 R0, -R0, UR40, RZ ;  /* 0x0000002800007c10 */ /* 0x000fc8000fffe1ff */
[----:B------:R-:W-:Y:S02]  /*1590*/  ISETP.GE.AND P1, PT, R0, 0x1, PT ;  /* 0x000000010000780c */ /* 0x000fe40003f26270 */
[----:B------:R-:W-:Y:S01]  /*15a0*/  R2UR UR4, R6 ;  /* 0x00000000060472ca */ /* 0x000fe200000e0000 */
[----:B------:R-:W-:Y:S01]  /*15b0*/  WARPGROUP.ARRIVE ;  /* 0x00000000000079c5 */ /* 0x000fe20000000000 */
[----:B------:R-:W-:Y:S01]  /*15c0*/  UMOV UR9, 0x40000040 ;  /* 0x4000004000097882 */ /* 0x000fe20000000000 */
[----:B------:R-:W-:-:S10]  /*15d0*/  UMOV UR11, 0x40000040 ;  /* 0x40000040000b7882 */ /* 0x000fd40000000000 */
[----:B------:R-:W-:-:S04]  /*15e0*/  UIADD3 UR4, UR4, 0x28100, URZ ;  /* 0x0002810004047890 */ /* 0x000fc8000fffe03f */
[----:B------:R-:W-:-:S04]  /*15f0*/  USHF.R.U32.HI UR4, URZ, 0x4, UR4 ;  /* 0x000000043f047899 */ /* 0x000fc80008011604 */
[----:B------:R-:W-:Y:S02]  /*1600*/  ULOP3.LUT UR5, UR4, 0x3fff, URZ, 0xc0, !UPT ;  /* 0x00003fff04057892 */ /* 0x000fe4000f8ec03f */
[----:B------:R-:W-:Y:S02]  /*1610*/  ULOP3.LUT UR4, UR41, 0x10000, URZ, 0xfc, !UPT ;  /* 0x0001000029047892 */ /* 0x000fe4000f8efc3f */
[----:B------:R-:W-:Y:S02]  /*1620*/  ULOP3.LUT UR5, UR5, 0x10000, URZ, 0xfc, !UPT ;  /* 0x0001000005057892 */ /* 0x000fe4000f8efc3f */
[----:B------:R-:W-:Y:S02]  /*1630*/  ULEA UR6, UR39, UR4, 0xb ;  /* 0x0000000427067291 */ /* 0x000fe4000f8e583f */
[----:B------:R-:W-:-:S05]  /*1640*/  ULEA UR7, UR39, UR5, 0xa ;  /* 0x0000000527077291 */ /* 0x000fca000f8e503f */
[----:B------:R-:W-:Y:S02]  /*1650*/  UMOV UR8, UR6 ;  /* 0x0000000600087c82 */ /* 0x000fe40008000000 */
[----:B------:R-:W-:Y:S02]  /*1660*/  UMOV UR10, UR7 ;  /* 0x00000007000a7c82 */ /* 0x000fe40008000000 */
[----:B------:R-:W-:Y:S01]  /*1670*/  HGMMA.64x128x8.F32.TF32 R88, gdesc[UR8], RZ, !UPT, gsb0 ;  /* 0x05e00000085879f0 */ /* 0x000fe2000c0028ff */
[----:B------:R-:W-:Y:S01]  /*1680*/  UIADD3 UR8, UR6, 0x400, URZ ;  /* 0x0000040006087890 */ /* 0x000fe2000fffe03f */
[----:B------:R-:W-:Y:S01]  /*1690*/  UMOV UR9, 0x40000040 ;  /* 0x4000004000097882 */ /* 0x000fe20000000000 */
[----:B------:R-:W-:Y:S02]  /*16a0*/  WARPGROUP.DEPBAR.LE gsb0, 0x0 ;  /* 0x00008000000079c5 */ /* 0x000fe40000010000 */
[----:B------:R-:W-:-:S07]  /*16b0*/  WARPGROUP.ARRIVE ;  /* 0x00000000000079c5 */ /* 0x000fce0000000000 */
[----:B------:R-:W-:Y:S01]  /*16c0*/  HGMMA.64x128x8.F32.TF32 R24, gdesc[UR8], RZ, !UPT, gsb0 ;  /* 0x05e00000081879f0 */ /* 0x000fe2000c0028ff */
[----:B------:R-:W-:Y:S02]  /*16d0*/  UIADD3 UR8, UR6, 0x2, URZ ;  /* 0x0000000206087890 */ /* 0x000fe4000fffe03f */
[----:B------:R-:W-:Y:S01]  /*16e0*/  UIADD3 UR10, UR7, 0x2, URZ ;  /* 0x00000002070a7890 */ /* 0x000fe2000fffe03f */
[----:B------:R-:W-:Y:S01]  /*16f0*/  UMOV UR9, 0x40000040 ;  /* 0x4000004000097882 */ /* 0x000fe20000000000 */
[----:B------:R-:W-:Y:S01]  /*1700*/  UMOV UR11, 0x40000040 ;  /* 0x40000040000b7882 */ /* 0x000fe20000000000 */
[----:B------:R-:W-:Y:S02]  /*1710*/  WARPGROUP.DEPBAR.LE gsb0, 0x0 ;  /* 0x00008000000079c5 */ /* 0x000fe40000010000 */
[----:B------:R-:W-:-:S06]  /*1720*/  WARPGROUP.ARRIVE ;  /* 0x00000000000079c5 */ /* 0x000fcc0000000000 */
[----:B------:R-:W-:Y:S01]  /*1730*/  HGMMA.64x128x8.F32.TF32 R88, gdesc[UR8], R88, gsb0 ;  /* 0x05e00000085879f0 */ /* 0x000fe20008002858 */
[----:B------:R-:W-:Y:S01]  /*1740*/  UIADD3 UR8, UR6, 0x402, URZ ;  /* 0x0000040206087890 */ /* 0x000fe2000fffe03f */
[----:B------:R-:W-:Y:S01]  /*1750*/  UMOV UR9, 0x40000040 ;  /* 0x4000004000097882 */ /* 0x000fe20000000000 */
[----:B------:R-:W-:Y:S02]  /*1760*/  WARPGROUP.DEPBAR.LE gsb0, 0x0 ;  /* 0x00008000000079c5 */ /* 0x000fe40000010000 */
[----:B------:R-:W-:-:S07]  /*1770*/  WARPGROUP.ARRIVE ;  /* 0x00000000000079c5 */ /* 0x000fce0000000000 */
[----:B------:R-:W-:Y:S01]  /*1780*/  HGMMA.64x128x8.F32.TF32 R24, gdesc[UR8], R24, gsb0 ;  /* 0x05e00000081879f0 */ /* 0x000fe20008002818 */
        /* <DEDUP_REMOVED lines=23> */
[----:B------:R-:W-:Y:S03]  /*1900*/  HGMMA.64x128x8.F32.TF32 R24, gdesc[UR8], R24, gsb0 ;  /* 0x05e00000081879f0 */ /* 0x000fe60008002818 */
[----:B------:R-:W-:Y:S02]  /*1910*/  WARPGROUP.DEPBAR.LE gsb0, 0x0 ;  /* 0x00008000000079c5 */ /* 0x000fe40000010000 */
[----:B------:R-:W-:Y:S05]  /*1920*/  @!P1 BRA `(.L_x_22) ;  /* 0x0000000400749947 */ /* 0x000fea0003800000 */
[----:B------:R-:W-:Y:S02]  /*1930*/  UIADD3 UR6, UR39, 0x1, URZ ;  /* 0x0000000127067890 */ /* 0x000fe4000fffe03f */
[----:B------:R-:W-:Y:S02]  /*1940*/  IMAD.U32 R3, RZ, RZ, UR39 ;  /* 0x00000027ff037e24 */ /* 0x000fe4000f8e00ff */
[----:B------:R-:W-:-:S04]  /*1950*/  UISETP.NE.AND UP0, UPT, UR6, 0x5, UPT ;  /* 0x000000050600788c */ /* 0x000fc8000bf05270 */
[----:B------:R-:W-:Y:S02]  /*1960*/  USEL UR7, URZ, 0x1, UP0 ;  /* 0x000000013f077887 */ /* 0x000fe40008000000 */
[----:B------:R-:W-:Y:S02]  /*1970*/  USEL UR6, UR6, URZ, UP0 ;  /* 0x0000003f06067287 */ /* 0x000fe40008000000 */
[----:B------:R-:W-:-:S06]  /*1980*/  ULOP3.LUT UR7, UR38, UR7, URZ, 0x3c, !UPT ;  /* 0x0000000726077292 */ /* 0x000fcc000f8e3c3f */
[----:B------:R-:W-:-:S07]  /*1990*/  IMAD.U32 R7, RZ, RZ, UR7 ;  /* 0x00000007ff077e24 */ /* 0x000fce000f8e00ff */
.L_x_29:
[----:B------:R-:W-:Y:S05]  /*19a0*/  @!P0 BRA `(.L_x_23) ;  /* 0x0000000000048947 */ /* 0x000fea0003800000 */
[----:B------:R-:W-:Y:S01]  /*19b0*/  BPT.TRAP 0x1 ;  /* 0x000000040000795c */ /* 0x000fe20000300000 */
.L_x_23:
[----:B------:R-:W3:Y:S01]  /*19c0*/  S2UR UR8, SR_CgaCtaId ;  /* 0x00000000000879c3 */ /* 0x000ee20000008800 */
[----:B------:R-:W-:Y:S01]  /*19d0*/  UMOV UR7, 0x400 ;  /* 0x0000040000077882 */ /* 0x000fe20000000000 */
[----:B01----:R-:W-:Y:S01]  /*19e0*/  IMAD.U32 R5, RZ, RZ, UR6 ;  /* 0x00000006ff057e24 */ /* 0x003fe2000f8e00ff */
[----:B------:R-:W-:Y:S01]  /*19f0*/  SHF.L.U32 R4, R7, 0x1f, RZ ;  /* 0x0000001f07047819 */ /* 0x000fe200000006ff */
[----:B---3--:R-:W-:-:S06]  /*1a00*/  ULEA UR7, UR8, UR7, 0x18 ;  /* 0x0000000708077291 */ /* 0x008fcc000f8ec03f */
[----:B------:R-:W-:-:S04]  /*1a10*/  IMAD.U32 R6, RZ, RZ, UR7 ;  /* 0x00000007ff067e24 */ /* 0x000fc8000f8e00ff */
[----:B------:R-:W-:-:S04]  /*1a20*/  IMAD R5, R5, 0x8, R6 ;  /* 0x0000000805057824 */ /* 0x000fc800078e0206 */
[----:B------:R0:W1:Y:S01]  /*1a30*/  SYNCS.PHASECHK.TRANS64.TRYWAIT P1, [R5+URZ], R4 ;  /* 0x00000004050075a7 */ /* 0x000062000802017f */
[----:B------:R-:W-:Y:S05]  /*1a40*/  @!P0 BRA `(.L_x_24) ;  /* 0x0000000000048947 */ /* 0x000fea0003800000 */
[----:B------:R-:W-:Y:S01]  /*1a50*/  BPT.TRAP 0x1 ;  /* 0x000000040000795c */ /* 0x000fe20000300000 */
.L_x_24:
[----:B-1----:R-:W-:Y:S05]  /*1a60*/  @P1 BRA `(.L_x_25) ;  /* 0x0000000000081947 */ /* 0x002fea0003800000 */
[----:B------:R-:W1:Y:S02]  /*1a70*/  SYNCS.PHASECHK.TRANS64.TRYWAIT P1, [R5+URZ], R4 ;  /* 0x00000004050075a7 */ /* 0x000e64000802017f */
[----:B-1----:R-:W-:Y:S05]  /*1a80*/  @!P1 BRA `(.L_x_26) ;  /* 0x000000a8000c9947 */ /* 0x002fea0003800000 */
.L_x_25:
[----:B------:R-:W-:Y:S01]  /*1a90*/  ULEA UR7, UR6, UR4, 0xb ;  /* 0x0000000406077291 */ /* 0x000fe2000f8e583f */
[----:B------:R-:W-:Y:S01]  /*1aa0*/  WARPGROUP.ARRIVE ;  /* 0x00000000000079c5 */ /* 0x000fe20000000000 */
[----:B------:R-:W-:Y:S01]  /*1ab0*/  ULEA UR12, UR6, UR5, 0xa ;  /* 0x00000005060c7291 */ /* 0x000fe2000f8e503f */
[----:B------:R-:W-:Y:S01]  /*1ac0*/  UMOV UR9, 0x40000040 ;  /* 0x4000004000097882 */ /* 0x000fe20000000000 */
[----:B------:R-:W-:-:S03]  /*1ad0*/  UMOV UR11, 0x40000040 ;  /* 0x40000040000b7882 */ /* 0x000fc60000000000 */
[----:B------:R-:W-:Y:S02]  /*1ae0*/  UMOV UR8, UR7 ;  /* 0x0000000700087c82 */ /* 0x000fe40008000000 */
[----:B------:R-:W-:Y:S02]  /*1af0*/  UMOV UR10, UR12 ;  /* 0x0000000c000a7c82 */ /* 0x000fe40008000000 */
        /* <DEDUP_REMOVED lines=44> */
[----:B------:R-:W-:Y:S01]  /*1dc0*/  BPT.TRAP 0x1 ;  /* 0x000000040000795c */ /* 0x000fe20000300000 */
.L_x_27:
[----:B------:R-:W-:-:S13]  /*1dd0*/  ISETP.NE.AND P1, PT, R22, RZ, PT ;  /* 0x000000ff1600720c */ /* 0x000fda0003f25270 */
[----:B01----:R-:W-:-:S04]  /*1de0*/  @P1 IMAD R4, R3, 0x8, R6 ;  /* 0x0000000803041824 */ /* 0x003fc800078e0206 */
[----:B------:R-:W-:-:S05]  /*1df0*/  @P1 VIADD R5, R4, 0x28 ;  /* 0x0000002804051836 */ /* 0x000fca0000000000 */
[----:B------:R-:W-:-:S04]  /*1e00*/  @P1 PRMT R5, R152, 0x654, R5 ;  /* 0x0000065498051816 */ /* 0x000fc80000000005 */
[----:B------:R0:W-:Y:S01]  /*1e10*/  @P1 SYNCS.ARRIVE.TRANS64.RED.A1T0 RZ, [R5+URZ], RZ ;  /* 0x000000ff05ff19a7 */ /* 0x0001e2000810043f */
[----:B------:R-:W-:-:S13]  /*1e20*/  ISETP.GT.U32.AND P1, PT, R19, 0x1, PT ;  /* 0x000000011300780c */ /* 0x000fda0003f24070 */
[----:B0-----:R-:W-:Y:S05]  /*1e30*/  @P1 BRA `(.L_x_28) ;  /* 0x0000000000041947 */ /* 0x001fea0003800000 */
[----:B------:R-:W-:Y:S01]  /*1e40*/  BPT.TRAP 0x1 ;  /* 0x000000040000795c */ /* 0x000fe20000300000 */
.L_x_28:
[----:B------:R-:W-:Y:S01]  /*1e50*/  UIADD3 UR6, UR6, 0x1, URZ ;  /* 0x0000000106067890 */ /* 0x000fe2000fffe03f */
[C---:B------:R-:W-:Y:S01]  /*1e60*/  ISETP.GT.AND P2, PT, R0.reuse, 0x1, PT ;  /* 0x000000010000780c */ /* 0x040fe20003f44270 */
[----:B------:R-:W-:Y:S02]  /*1e70*/  VIADD R3, R3, 0x1 ;  /* 0x0000000103037836 */ /* 0x000fe40000000000 */
[----:B------:R-:W-:Y:S01]  /*1e80*/  UISETP.NE.AND UP0, UPT, UR6, 0x5, UPT ;  /* 0x000000050600788c */ /* 0x000fe2000bf05270 */
[----:B------:R-:W-:Y:S02]  /*1e90*/  VIADD R0, R0, 0xffffffff ;  /* 0xffffffff00007836 */ /* 0x000fe40000000000 */
[C---:B------:R-:W-:Y:S01]  /*1ea0*/  ISETP.NE.AND P1, PT, R3.reuse, 0x5, PT ;  /* 0x000000050300780c */ /* 0x040fe20003f25270 */
[----:B------:R-:W-:Y:S02]  /*1eb0*/  USEL UR7, URZ, 0x1, UP0 ;  /* 0x000000013f077887 */ /* 0x000fe40008000000 */
[----:B------:R-:W-:Y:S01]  /*1ec0*/  USEL UR6, UR6, URZ, UP0 ;  /* 0x0000003f06067287 */ /* 0x000fe20008000000 */
[----:B------:R-:W-:-:S03]  /*1ed0*/  SEL R3, R3, RZ, P1 ;  /* 0x000000ff03037207 */ /* 0x000fc60000800000 */
[----:B------:R-:W-:Y:S01]  /*1ee0*/  LOP3.LUT R7, R7, UR7, RZ, 0x3c, !PT ;  /* 0x0000000707077c12 */ /* 0x000fe2000f8e3cff */
[----:B------:R-:W-:Y:S07]  /*1ef0*/  @P2 BRA `(.L_x_29) ;  /* 0xfffffff800a82947 */ /* 0x000fee000383ffff */
.L_x_22:
[----:B------:R-:W3:Y:S02]  /*1f00*/  LDC R0, c[0x0][0x28c] ;  /* 0x0000a300ff007b82 */ /* 0x000ee40000000800 */
[----:B---3--:R-:W-:-:S13]  /*1f10*/  ISETP.GE.AND P1, PT, R0, 0x1, PT ;  /* 0x000000010000780c */ /* 0x008fda0003f26270 */
[----:B------:R-:W-:Y:S05]  /*1f20*/  @!P1 BRA `(.L_x_30) ;  /* 0x0000000000509947 */ /* 0x000fea0003800000 */
[----:B------:R-:W-:Y:S05]  /*1f30*/  @!P0 BRA `(.L_x_31) ;  /* 0x0000000000048947 */ /* 0x000fea0003800000 */
[----:B------:R-:W-:Y:S01]  /*1f40*/  BPT.TRAP 0x1 ;  /* 0x000000040000795c */ /* 0x000fe20000300000 */
.L_x_31:
[----:B------:R-:W-:Y:S01]  /*1f50*/  ISETP.NE.AND P0, PT, R22, RZ, PT ;  /* 0x000000ff1600720c */ /* 0x000fe20003f05270 */
[----:B------:R-:W-:Y:S01]  /*1f60*/  BSSY B0, `(.L_x_32) ;  /* 0x000000e000007945 */ /* 0x000fe20003800000 */
[----:B------:R-:W-:-:S11]  /*1f70*/  ISETP.GT.U32.AND P1, PT, R19, 0x1, PT ;  /* 0x000000011300780c */ /* 0x000fd60003f24070 */
[----:B------:R-:W-:Y:S05]  /*1f80*/  @!P0 BRA `(.L_x_33) ;  /* 0x00000000002c8947 */ /* 0x000fea0003800000 */
[----:B------:R-:W-:-:S04]  /*1f90*/  UISETP.LT.AND UP0, UPT, UR40, 0x1, UPT ;  /* 0x000000012800788c */ /* 0x000fc8000bf01270 */
[----:B------:R-:W-:-:S04]  /*1fa0*/  USEL UR6, UR40, 0x1, UP0 ;  /* 0x0000000128067887 */ /* 0x000fc80008000000 */
[----:B------:R-:W-:-:S04]  /*1fb0*/  UIADD3 UR6, UR39, UR40, -UR6 ;  /* 0x0000002827067290 */ /* 0x000fc8000fffe806 */
[----:B------:R-:W-:-:S04]  /*1fc0*/  UIMAD.WIDE.U32 UR4, UR6, -0x33333333, URZ ;  /* 0xcccccccd060478a5 */ /* 0x000fc8000f8e003f */
[----:B------:R-:W-:-:S04]  /*1fd0*/  USHF.R.U32.HI UR4, URZ, 0x2, UR5 ;  /* 0x000000023f047899 */ /* 0x000fc80008011605 */
[----:B------:R-:W-:-:S06]  /*1fe0*/  UIMAD UR6, UR4, -0x5, UR6 ;  /* 0xfffffffb040678a4 */ /* 0x000fcc000f8e0206 */
[----:B------:R-:W-:-:S04]  /*1ff0*/  IMAD.U32 R3, RZ, RZ, UR6 ;  /* 0x00000006ff037e24 */ /* 0x000fc8000f8e00ff */
[----:B------:R-:W-:-:S04]  /*2000*/  IMAD R0, R3, 0x8, R6 ;  /* 0x0000000803007824 */ /* 0x000fc800078e0206 */
[----:B------:R-:W-:-:S05]  /*2010*/  VIADD R3, R0, 0x28 ;  /* 0x0000002800037836 */ /* 0x000fca0000000000 */
[----:B------:R-:W-:-:S04]  /*2020*/  PRMT R3, R152, 0x654, R3 ;  /* 0x0000065498037816 */ /* 0x000fc80000000003 */
[----:B------:R3:W-:Y:S03]  /*2030*/  SYNCS.ARRIVE.TRANS64.RED.A1T0 RZ, [R3+URZ], RZ ;  /* 0x000000ff03ff79a7 */ /* 0x0007e6000810043f */
.L_x_33:
[----:B------:R-:W-:Y:S05]  /*2040*/  BSYNC B0 ;  /* 0x0000000000007941 */ /* 0x000fea0003800000 */
.L_x_32:
[----:B------:R-:W-:Y:S05]  /*2050*/  @P1 BRA `(.L_x_30) ;  /* 0x0000000000041947 */ /* 0x000fea0003800000 */
[----:B------:R-:W-:Y:S01]  /*2060*/  BPT.TRAP 0x1 ;  /* 0x000000040000795c */ /* 0x000fe20000300000 */
.L_x_30:
[----:B------:R-:W4:Y:S01]  /*2070*/  LDC R6, c[0x0][0x288] ;  /* 0x0000a200ff067b82 */ /* 0x000f220000000800 */
[--C-:B------:R-:W-:Y:S01]  /*2080*/  SHF.R.U32.HI R0, RZ, 0x2, R18.reuse ;  /* 0x00000002ff007819 */ /* 0x100fe20000011612 */
[----:B------:R-:W-:Y:S01]  /*2090*/  IMAD.SHL.U32 R13, R154, 0x80, RZ ;  /* 0x000000809a0d7824 */ /* 0x000fe200078e00ff */
[----:B01----:R-:W-:Y:S01]  /*20a0*/  SHF.R.U32.HI R5, RZ, 0x7, R18 ;  /* 0x00000007ff057819 */ /* 0x003fe20000011612 */
[----:B------:R-:W-:Y:S01]  /*20b0*/  UIADD3 UR39, UR40, UR39, URZ ;  /* 0x0000002728277290 */ /* 0x000fe2000fffe03f */
[----:B------:R-:W-:Y:S01]  /*20c0*/  LOP3.LUT R4, R18, 0x60, RZ, 0xc0, !PT ;  /* 0x0000006012047812 */ /* 0x000fe200078ec0ff */
[----:B------:R-:W-:Y:S01]  /*20d0*/  ULDC UR7, c[0x0][0x284] ;  /* 0x0000a10000077ab9 */ /* 0x000fe20000000800 */
[----:B---3--:R-:W-:Y:S01]  /*20e0*/  LOP3.LUT R3, R0, 0x7, RZ, 0xc0, !PT ;  /* 0x0000000700037812 */ /* 0x008fe200078ec0ff */
[----:B------:R-:W-:Y:S01]  /*20f0*/  UISETP.GT.U32.AND UP0, UPT, UR39, 0x4, UPT ;  /* 0x000000042700788c */ /* 0x000fe2000bf04070 */
[----:B------:R-:W-:Y:S01]  /*2100*/  LOP3.LUT R0, R5, 0x1, RZ, 0xc0, !PT ;  /* 0x0000000105007812 */ /* 0x000fe200078ec0ff */
[----:B------:R-:W-:Y:S01]  /*2110*/  UISETP.GE.U32.AND UP1, UPT, UR40, 0x5, UPT ;  /* 0x000000052800788c */ /* 0x000fe2000bf26070 */
[----:B------:R-:W-:Y:S01]  /*2120*/  SHF.R.U32.HI R10, RZ, 0x1, R4 ;  /* 0x00000001ff0a7819 */ /* 0x000fe20000011604 */
[----:B------:R-:W-:Y:S01]  /*2130*/  UISETP.LT.U32.AND UP0, UPT, UR40, 0x5, UP0 ;  /* 0x000000052800788c */ /* 0x000fe20008701070 */
[----:B------:R-:W-:Y:S01]  /*2140*/  LOP3.LUT R4, R18, 0x3, RZ, 0xc0, !PT ;  /* 0x0000000312047812 */ /* 0x000fe200078ec0ff */
[----:B------:R-:W-:Y:S01]  /*2150*/  IMAD.SHL.U32 R8, R0, 0x40, RZ ;  /* 0x0000004000087824 */ /* 0x000fe200078e00ff */
[----:B------:R-:W-:Y:S01]  /*2160*/  IADD3 R5, RZ, -R10, -R3 ;  /* 0x8000000aff057210 */ /* 0x000fe20007ffe803 */
[----:B------:R-:W-:Y:S01]  /*2170*/  ULDC.64 UR8, c[0x0][0x5d0] ;  /* 0x0001740000087ab9 */ /* 0x000fe20000000a00 */
[----:B------:R-:W-:Y:S01]  /*2180*/  SHF.R.S32.HI R21, RZ, 0x1f, R23 ;  /* 0x0000001fff157819 */ /* 0x000fe20000011417 */
[----:B------:R-:W-:Y:S01]  /*2190*/  UIMAD.WIDE.U32 UR4, UR39, -0x33333333, URZ ;  /* 0xcccccccd270478a5 */ /* 0x000fe2000f8e003f */
[----:B--2---:R-:W-:Y:S01]  /*21a0*/  LOP3.LUT R157, R8, 0x40, R3, 0xe2, !PT ;  /* 0x00000040089d7812 */ /* 0x004fe200078ee203 */
[----:B------:R-:W-:Y:S01]  /*21b0*/  IMAD R3, R0, -0x40, R5 ;  /* 0xffffffc000037824 */ /* 0x000fe200078e0205 */
[----:B------:R-:W-:Y:S01]  /*21c0*/  USEL UR6, URZ, 0x1, !UP0 ;  /* 0x000000013f067887 */ /* 0x000fe2000c000000 */
[----:B------:R-:W-:Y:S01]  /*21d0*/  IMAD.SHL.U32 R0, R153, 0x100, RZ ;  /* 0x0000010099007824 */ /* 0x000fe200078e00ff */
[----:B------:R-:W-:Y:S01]  /*21e0*/  USHF.R.U32.HI UR4, URZ, 0x2, UR5 ;  /* 0x000000023f047899 */ /* 0x000fe20008011605 */
[----:B----4-:R-:W-:Y:S01]  /*21f0*/  IMAD R12, R4, -0x2, R6 ;  /* 0xfffffffe040c7824 */ /* 0x010fe200078e0206 */
[----:B------:R-:W-:Y:S01]  /*2200*/  ISETP.GE.AND P0, PT, R13, R6, PT ;  /* 0x000000060d00720c */ /* 0x000fe20003f06270 */
[----:B------:R-:W-:Y:S01]  /*2210*/  IMAD.SHL.U32 R6, R18, 0x2, RZ ;  /* 0x0000000212067824 */ /* 0x000fe200078e00ff */
[----:B------:R-:W-:Y:S01]  /*2220*/  ULOP3.LUT UR38, UR38, UR6, URZ, 0x3c, !UPT ;  /* 0x0000000626267292 */ /* 0x000fe2000f8e3c3f */
[----:B------:R-:W-:Y:S01]  /*2230*/  IMAD R4, R21, UR8, RZ ;  /* 0x0000000815047c24 */ /* 0x000fe2000f8e02ff */
[C---:B------:R-:W-:Y:S01]  /*2240*/  ISETP.GE.OR P0, PT, R0.reuse, UR7, P0 ;  /* 0x0000000700007c0c */ /* 0x040fe20008706670 */
[----:B------:R-:W-:Y:S01]  /*2250*/  IMAD.WIDE R8, R153, 0x100, RZ ;  /* 0x0000010099087825 */ /* 0x000fe200078e02ff */
[----:B------:R-:W-:Y:S01]  /*2260*/  LOP3.LUT R6, R13, 0x6, R6, 0xf8, !PT ;  /* 0x000000060d067812 */ /* 0x000fe200078ef806 */
[----:B------:R-:W-:Y:S01]  /*2270*/  UIMAD UR39, UR4, -0x5, UR39 ;  /* 0xfffffffb042778a4 */ /* 0x000fe2000f8e0227 */
[----:B------:R-:W-:Y:S01]  /*2280*/  IADD3 R3, -R0, UR7, R3 ;  /* 0x0000000700037c10 */ /* 0x000fe2000fffe103 */
[----:B------:R-:W-:Y:S01]  /*2290*/  IMAD R11, R23, UR9, R4 ;  /* 0x00000009170b7c24 */ /* 0x000fe2000f8e0204 */
[----:B------:R-:W-:Y:S01]  /*22a0*/  SHF.R.S32.HI R7, RZ, 0x1f, R6 ;  /* 0x0000001fff077819 */ /* 0x000fe20000011406 */
[----:B------:R-:W-:Y:S01]  /*22b0*/  @UP1 ULOP3.LUT UR38, UR38, 0x1, UR4, 0x78, !UPT ;  /* 0x0000000126261892 */ /* 0x000fe2000f8e7804 */
[----:B------:R-:W-:Y:S01]  /*22c0*/  LOP3.LUT R157, R8, R157, R10, 0xfe, !PT ;  /* 0x0000009d089d7212 */ /* 0x000fe200078efe0a */
[----:B------:R-:W-:-:S02]  /*22d0*/  IMAD.IADD R0, R12, 0x1, -R13 ;  /* 0x000000010c007824 */ /* 0x000fc400078e0a0d */
[----:B------:R-:W-:-:S04]  /*22e0*/  IMAD.WIDE.U32 R4, R23, UR8, R6 ;  /* 0x0000000817047c25 */ /* 0x000fc8000f8e0006 */
[----:B------:R-:W-:Y:S02]  /*22f0*/  IMAD.IADD R11, R5, 0x1, R11 ;  /* 0x00000001050b7824 */ /* 0x000fe400078e020b */
[----:B------:R-:W-:Y:S02]  /*2300*/  IMAD.MOV.U32 R153, RZ, RZ, -0x1 ;  /* 0xffffffffff997424 */ /* 0x000fe400078e00ff */
[----:B------:R-:W-:Y:S01]  /*2310*/  IMAD.MOV.U32 R10, RZ, RZ, R4 ;  /* 0x000000ffff0a7224 */ /* 0x000fe200078e0004 */
[----:B------:R-:W-:Y:S06]  /*2320*/  @P0 BRA `(.L_x_34) ;  /* 0x0000008000600947 */ /* 0x000fec0003800000 */
[----:B------:R-:W0:Y:S01]  /*2330*/  LDC.64 R4, c[0x0][0x5c8] ;  /* 0x00017200ff047b82 */ /* 0x000e220000000a00 */
[----:B-----5:R-:W-:Y:S01]  /*2340*/  FSETP.NEU.AND P0, PT, R156, RZ, PT ;  /* 0x000000ff9c00720b */ /* 0x020fe20003f0d000 */
[----:B------:R-:W-:Y:S01]  /*2350*/  BSSY B0, `(.L_x_34) ;  /* 0x0000815000007945 */ /* 0x000fe20003800000 */
[----:B------:R-:W-:-:S04]  /*2360*/  ISETP.GT.AND P3, PT, R3, RZ, PT ;  /* 0x000000ff0300720c */ /* 0x000fc80003f64270 */
[----:B------:R-:W-:Y:S01]  /*2370*/  ISETP.GT.AND P2, PT, R0, RZ, P3 ;  /* 0x000000ff0000720c */ /* 0x000fe20001f44270 */
[-C--:B0-----:R-:W-:Y:S02]  /*2380*/  IMAD R12, R9, R4.reuse, RZ ;  /* 0x00000004090c7224 */ /* 0x081fe400078e02ff */
[----:B------:R-:W-:-:S04]  /*2390*/  IMAD.WIDE.U32 R170, R157, R4, R10 ;  /* 0x000000049daa7225 */ /* 0x000fc800078e000a */
[----:B------:R-:W-:-:S04]  /*23a0*/  IMAD R11, R157, R5, R12 ;  /* 0x000000059d0b7224 */ /* 0x000fc800078e020c */
[----:B------:R-:W-:Y:S01]  /*23b0*/  IMAD.IADD R173, R171, 0x1, R11 ;  /* 0x00000001abad7824 */ /* 0x000fe200078e020b */
[----:B------:R-:W-:Y:S06]  /*23c0*/  @!P0 BRA `(.L_x_35) ;  /* 0x0000005c00108947 */ /* 0x000fec0003800000 */
[----:B------:R-:W0:Y:S01]  /*23d0*/  LDC.64 R12, c[0x0][0x5b8] ;  /* 0x00016e00ff0c7b82 */ /* 0x000e220000000a00 */
[----:B------:R-:W-:-:S07]  /*23e0*/  ULDC.64 UR4, c[0x0][0x5c0] ;  /* 0x0001700000047ab9 */ /* 0x000fce0000000a00 */
[----:B------:R-:W1:Y:S08]  /*23f0*/  LDC.64 R14, c[0x0][0x5b0] ;  /* 0x00016c00ff0e7b82 */ /* 0x000e700000000a00 */
[----:B------:R-:W2:Y:S01]  /*2400*/  LDC.64 R10, c[0x0][0x5a8] ;  /* 0x00016a00ff0a7b82 */ /* 0x000ea20000000a00 */
[----:B0-----:R-:W-:-:S04]  /*2410*/  IMAD R20, R21, R12, RZ ;  /* 0x0000000c15147224 */ /* 0x001fc800078e02ff */
[C---:B------:R-:W-:Y:S02]  /*2420*/  IMAD R13, R23.reuse, R13, R20 ;  /* 0x0000000d170d7224 */ /* 0x040fe400078e0214 */
[----:B------:R-:W-:-:S04]  /*2430*/  IMAD.WIDE.U32 R20, R23, R12, R6 ;  /* 0x0000000c17147225 */ /* 0x000fc800078e0006 */
[-C--:B-1----:R-:W-:Y:S02]  /*2440*/  IMAD R154, R9, R14.reuse, RZ ;  /* 0x0000000e099a7224 */ /* 0x082fe400078e02ff */
[----:B------:R-:W-:Y:S02]  /*2450*/  IMAD.IADD R159, R21, 0x1, R13 ;  /* 0x00000001159f7824 */ /* 0x000fe400078e020d */
[----:B------:R-:W-:Y:S02]  /*2460*/  IMAD.MOV.U32 R158, RZ, RZ, R20 ;  /* 0x000000ffff9e7224 */ /* 0x000fe400078e0014 */
[C---:B------:R-:W-:Y:S02]  /*2470*/  IMAD R171, R157.reuse, R15, R154 ;  /* 0x0000000f9dab7224 */ /* 0x040fe400078e029a */
[----:B------:R-:W-:-:S04]  /*2480*/  IMAD.WIDE.U32 R160, R157, R14, R158 ;  /* 0x0000000e9da07225 */ /* 0x000fc800078e009e */
[----:B------:R-:W-:Y:S01]  /*2490*/  IMAD.IADD R154, R161, 0x1, R171 ;  /* 0x00000001a19a7824 */ /* 0x000fe200078e02ab */
[----:B--2---:R-:W-:-:S04]  /*24a0*/  LEA R162, P0, R160, R10, 0x2 ;  /* 0x0000000aa0a27211 */ /* 0x004fc800078010ff */
[----:B------:R-:W-:-:S05]  /*24b0*/  LEA.HI.X R163, R160, R11, R154, 0x2, P0 ;  /* 0x0000000ba0a37211 */ /* 0x000fca00000f149a */
[----:B------:R0:W2:Y:S01]  /*24c0*/  @P2 LDG.E.LTC128B R154, desc[UR36][R162.64] ;  /* 0x00000024a29a2981 */ /* 0x0000a2000c1e1920 */
[----:B------:R-:W-:Y:S01]  /*24d0*/  LEA R160, P0, R170, UR4, 0x2 ;  /* 0x00000004aaa07c11 */ /* 0x000fe2000f8010ff */
[----:B------:R-:W-:Y:S01]  /*24e0*/  IMAD.WIDE.U32 R164, R157, R14, R6 ;  /* 0x0000000e9da47225 */ /* 0x000fe200078e0006 */
[----:B------:R-:W-:Y:S01]  /*24f0*/  ISETP.GT.AND P1, PT, R0, 0x1, P3 ;  /* 0x000000010000780c */ /* 0x000fe20001f24270 */
[----:B------:R-:W-:Y:S02]  /*2500*/  BSSY B1, `(.L_x_36) ;  /* 0x0000011000017945 */ /* 0x000fe40003800000 */
[----:B------:R-:W-:Y:S02]  /*2510*/  IMAD.IADD R165, R171, 0x1, R165 ;  /* 0x00000001aba57824 */ /* 0x000fe400078e02a5 */
[----:B------:R-:W-:Y:S01]  /*2520*/  IMAD.WIDE.U32 R166, R23, R12, R164 ;  /* 0x0000000c17a67225 */ /* 0x000fe200078e00a4 */
[----:B0-----:R-:W-:-:S03]  /*2530*/  SHF.L.U64.HI R163, R14, 0x3, R15 ;  /* 0x000000030ea37819 */ /* 0x001fc6000001020f */
[----:B------:R-:W-:Y:S01]  /*2540*/  IMAD.SHL.U32 R162, R14, 0x8, RZ ;  /* 0x000000080ea27824 */ /* 0x000fe200078e00ff */
[----:B--2---:R-:W-:-:S05]  /*2550*/  LOP3.LUT R161, R154, 0xffffe000, RZ, 0xc0, !PT ;  /* 0xffffe0009aa17812 */ /* 0x004fca00078ec0ff */
[----:B------:R-:W-:Y:S01]  /*2560*/  FMUL R169, R161, R156 ;  /* 0x0000009ca1a97220 */ /* 0x000fe20000400000 */
[----:B------:R-:W-:Y:S01]  /*2570*/  LEA.HI.X R161, R170, UR5, R173, 0x2, P0 ;  /* 0x00000005aaa17c11 */ /* 0x000fe200080f14ad */
[----:B------:R-:W-:Y:S01]  /*2580*/  IMAD.WIDE.U32 R172, R157, R14, R162 ;  /* 0x0000000e9dac7225 */ /* 0x000fe200078e00a2 */
[----:B------:R-:W-:-:S03]  /*2590*/  LEA R164, P0, R166, R10, 0x2 ;  /* 0x0000000aa6a47211 */ /* 0x000fc600078010ff */
[----:B------:R-:W-:Y:S01]  /*25a0*/  FFMA R169, R88, R155, R169 ;  /* 0x0000009b58a97223 */ /* 0x000fe200000000a9 */
[----:B------:R-:W-:-:S04]  /*25b0*/  IMAD.IADD R88, R13, 0x1, R167 ;  /* 0x000000010d587824 */ /* 0x000fc800078e02a7 */
[----:B------:R-:W-:Y:S02]  /*25c0*/  F2FP.TF32.F32.PACK_B R169, R169 ;  /* 0x000000a9ffa9723e */ /* 0x000fe400024050ff */
[----:B------:R-:W-:-:S03]  /*25d0*/  LEA.HI.X R165, R166, R11, R88, 0x2, P0 ;  /* 0x0000000ba6a57211 */ /* 0x000fc600000f1458 */
[----:B------:R0:W-:Y:S01]  /*25e0*/  @P2 STG.E desc[UR36][R160.64], R169 ;  /* 0x000000a9a0002986 */ /* 0x0001e2000c101924 */
[----:B------:R-:W-:Y:S05]  /*25f0*/  @!P1 BRA `(.L_x_37) ;  /* 0x0000000000049947 */ /* 0x000fea0003800000 */
[----:B------:R1:W5:Y:S02]  /*2600*/  LDG.E.LTC128B R154, desc[UR36][R164.64+0x4] ;  /* 0x00000424a49a7981 */ /* 0x000364000c1e1920 */
.L_x_37:
[----:B------:R-:W-:Y:S05]  /*2610*/  BSYNC B1 ;  /* 0x0000000000017941 */ /* 0x000fea0003800000 */
.L_x_36:
[----:B-----5:R-:W-:Y:S01]  /*2620*/  LOP3.LUT R167, R154, 0xffffe000, RZ, 0xc0, !PT ;  /* 0xffffe0009aa77812 */ /* 0x020fe200078ec0ff */
[----:B------:R-:W-:Y:S01]  /*2630*/  IMAD.IADD R171, R171, 0x1, R173 ;  /* 0x00000001abab7824 */ /* 0x000fe200078e02ad */
[----:B------:R-:W-:Y:S02]  /*2640*/  ISETP.GT.AND P0, PT, R3, 0x8, PT ;  /* 0x000000080300780c */ /* 0x000fe40003f04270 */
[----:B------:R-:W-:Y:S01]  /*2650*/  IADD3 R166, P4, R20, R172, RZ ;  /* 0x000000ac14a67210 */ /* 0x000fe20007f9e0ff */
[----:B------:R-:W-:Y:S01]  /*2660*/  FMUL R88, R167, R156 ;  /* 0x0000009ca7587220 */ /* 0x000fe20000400000 */
[----:B------:R-:W-:-:S03]  /*2670*/  ISETP.GT.AND P2, PT, R0, RZ, P0 ;  /* 0x000000ff0000720c */ /* 0x000fc60000744270 */
[----:B------:R-:W-:Y:S01]  /*2680*/  FFMA R175, R89, R155, R88 ;  /* 0x0000009b59af7223 */ /* 0x000fe20000000058 */
[----:B------:R-:W-:Y:S01]  /*2690*/  IMAD.X R167, R171, 0x1, R159, P4 ;  /* 0x00000001aba77824 */ /* 0x000fe200020e069f */
[----:B------:R-:W-:-:S03]  /*26a0*/  LEA R88, P4, R166, R10, 0x2 ;  /* 0x0000000aa6587211 */ /* 0x000fc600078810ff */
[----:B------:R-:W-:Y:S02]  /*26b0*/  F2FP.TF32.F32.PACK_B R175, R175 ;  /* 0x000000afffaf723e */ /* 0x000fe400024050ff */
[----:B------:R-:W-:-:S03]  /*26c0*/  LEA.HI.X R89, R166, R11, R167, 0x2, P4 ;  /* 0x0000000ba6597211 */ /* 0x000fc600020f14a7 */
[----:B------:R2:W-:Y:S04]  /*26d0*/  @P1 STG.E desc[UR36][R160.64+0x4], R175 ;  /* 0x000004afa0001986 */ /* 0x0005e8000c101924 */
[----:B------:R3:W0:Y:S01]  /*26e0*/  @P2 LDG.E.LTC128B R154, desc[UR36][R88.64] ;  /* 0x00000024589a2981 */ /* 0x000622000c1e1920 */
[----:B------:R-:W-:Y:S01]  /*26f0*/  IMAD.SHL.U32 R167, R4, 0x20, RZ ;  /* 0x0000002004a77824 */ /* 0x000fe200078e00ff */
[----:B------:R-:W-:Y:S01]  /*2700*/  IADD3 R172, P1, R6, R172, RZ ;  /* 0x000000ac06ac7210 */ /* 0x000fe20007f3e0ff */
[----:B------:R-:W-:Y:S03]  /*2710*/  BSSY B1, `(.L_x_38) ;  /* 0x0000011000017945 */ /* 0x000fe60003800000 */
[----:B------:R-:W-:Y:S01]  /*2720*/  IADD3 R170, P4, R167, R160, RZ ;  /* 0x000000a0a7aa7210 */ /* 0x000fe20007f9e0ff */
[----:B------:R-:W-:Y:S01]  /*2730*/  IMAD.X R173, R7, 0x1, R171, P1 ;  /* 0x0000000107ad7824 */ /* 0x000fe200008e06ab */
[----:B------:R-:W-:Y:S01]  /*2740*/  ISETP.GT.AND P1, PT, R0, 0x1, P0 ;  /* 0x000000010000780c */ /* 0x000fe20000724270 */
[----:B------:R-:W-:-:S03]  /*2750*/  IMAD.WIDE.U32 R172, R23, R12, R172 ;  /* 0x0000000c17ac7225 */ /* 0x000fc600078e00ac */
[----:B---3--:R-:W-:Y:S02]  /*2760*/  LEA R88, P5, R172, R10, 0x2 ;  /* 0x0000000aac587211 */ /* 0x008fe400078a10ff */
[----:B0-----:R-:W-:-:S05]  /*2770*/  LOP3.LUT R169, R154, 0xffffe000, RZ, 0xc0, !PT ;  /* 0xffffe0009aa97812 */ /* 0x001fca00078ec0ff */
[----:B------:R-:W-:-:S04]  /*2780*/  FMUL R169, R169, R156 ;  /* 0x0000009ca9a97220 */ /* 0x000fc80000400000 */
[----:B------:R-:W-:Y:S01]  /*2790*/  FFMA R177, R90, R155, R169 ;  /* 0x0000009b5ab17223 */ /* 0x000fe200000000a9 */
[----:B------:R-:W-:Y:S01]  /*27a0*/  SHF.L.U64.HI R169, R4, 0x5, R5 ;  /* 0x0000000504a97819 */ /* 0x000fe20000010205 */
[----:B------:R-:W-:-:S03]  /*27b0*/  IMAD.IADD R90, R13, 0x1, R173 ;  /* 0x000000010d5a7824 */ /* 0x000fc600078e02ad */
[----:B------:R-:W-:Y:S01]  /*27c0*/  F2FP.TF32.F32.PACK_B R177, R177 ;  /* 0x000000b1ffb1723e */ /* 0x000fe200024050ff */
[----:B------:R-:W-:Y:S01]  /*27d0*/  IMAD.X R171, R169, 0x1, R161, P4 ;  /* 0x00000001a9ab7824 */ /* 0x000fe200020e06a1 */
[----:B------:R-:W-:-:S04]  /*27e0*/  LEA.HI.X R89, R172, R11, R90, 0x2, P5 ;  /* 0x0000000bac597211 */ /* 0x000fc800028f145a */
[----:B------:R2:W-:Y:S01]  /*27f0*/  @P2 STG.E desc[UR36][R170.64], R177 ;  /* 0x000000b1aa002986 */ /* 0x0005e2000c101924 */
[----:B------:R-:W-:Y:S05]  /*2800*/  @!P1 BRA `(.L_x_39) ;  /* 0x0000000000049947 */ /* 0x000fea0003800000 */
[----:B------:R0:W5:Y:S02]  /*2810*/  LDG.E.LTC128B R154, desc[UR36][R88.64+0x4] ;  /* 0x00000424589a7981 */ /* 0x000164000c1e1920 */
.L_x_39:
[----:B------:R-:W-:Y:S05]  /*2820*/  BSYNC B1 ;  /* 0x0000000000017941 */ /* 0x000fea0003800000 */
.L_x_38:
[----:B-----5:R-:W-:Y:S01]  /*2830*/  LOP3.LUT R173, R154, 0xffffe000, RZ, 0xc0, !PT ;  /* 0xffffe0009aad7812 */ /* 0x020fe200078ec0ff */
[----:B------:R-:W-:Y:S01]  /*2840*/  BSSY B1, `(.L_x_40) ;  /* 0x000000a000017945 */ /* 0x000fe20003800000 */
[----:B------:R-:W-:-:S03]  /*2850*/  ISETP.GT.AND P2, PT, R0, 0x8, P3 ;  /* 0x000000080000780c */ /* 0x000fc60001f44270 */
[----:B------:R-:W-:-:S04]  /*2860*/  FMUL R90, R173, R156 ;  /* 0x0000009cad5a7220 */ /* 0x000fc80000400000 */
[----:B------:R-:W-:Y:S01]  /*2870*/  FFMA R173, R91, R155, R90 ;  /* 0x0000009b5bad7223 */ /* 0x000fe2000000005a */
[----:B------:R-:W-:Y:S02]  /*2880*/  @P1 IMAD.MOV.U32 R90, RZ, RZ, R170 ;  /* 0x000000ffff5a1224 */ /* 0x000fe400078e00aa */
[----:B------:R-:W-:Y:S02]  /*2890*/  @P1 IMAD.MOV.U32 R91, RZ, RZ, R171 ;  /* 0x000000ffff5b1224 */ /* 0x000fe400078e00ab */
[----:B------:R-:W-:-:S05]  /*28a0*/  F2FP.TF32.F32.PACK_B R173, R173 ;  /* 0x000000adffad723e */ /* 0x000fca00024050ff */
[----:B------:R3:W-:Y:S01]  /*28b0*/  @P1 STG.E desc[UR36][R90.64+0x4], R173 ;  /* 0x000004ad5a001986 */ /* 0x0007e2000c101924 */
[----:B------:R-:W-:Y:S05]  /*28c0*/  @!P2 BRA `(.L_x_41) ;  /* 0x000000000004a947 */ /* 0x000fea0003800000 */
[----:B------:R4:W5:Y:S02]  /*28d0*/  LDG.E.LTC128B R154, desc[UR36][R164.64+0x20] ;  /* 0x00002024a49a7981 */ /* 0x000964000c1e1920 */
.L_x_41:
[----:B------:R-:W-:Y:S05]  /*28e0*/  BSYNC B1 ;  /* 0x0000000000017941 */ /* 0x000fea0003800000 */
.L_x_40:
[----:B---3-5:R-:W-:Y:S01]  /*28f0*/  LOP3.LUT R91, R154, 0xffffe000, RZ, 0xc0, !PT ;  /* 0xffffe0009a5b7812 */ /* 0x028fe200078ec0ff */
[----:B------:R-:W-:Y:S01]  /*2900*/  @P2 IMAD.MOV.U32 R90, RZ, RZ, R160 ;  /* 0x000000ffff5a2224 */ /* 0x000fe200078e00a0 */
[----:B------:R-:W-:Y:S01]  /*2910*/  ISETP.GT.AND P1, PT, R0, 0x9, P3 ;  /* 0x000000090000780c */ /* 0x000fe20001f24270 */
[----:B------:R-:W-:Y:S02]  /*2920*/  BSSY B1, `(.L_x_42) ;  /* 0x0000008000017945 */ /* 0x000fe40003800000 */
[----:B------:R-:W-:-:S04]  /*2930*/  FMUL R91, R91, R156 ;  /* 0x0000009c5b5b7220 */ /* 0x000fc80000400000 */
[----:B------:R-:W-:Y:S01]  /*2940*/  FFMA R173, R92, R155, R91 ;  /* 0x0000009b5cad7223 */ /* 0x000fe2000000005b */
[----:B------:R-:W-:-:S04]  /*2950*/  @P2 IMAD.MOV.U32 R91, RZ, RZ, R161 ;  /* 0x000000ffff5b2224 */ /* 0x000fc800078e00a1 */
[----:B------:R-:W-:-:S05]  /*2960*/  F2FP.TF32.F32.PACK_B R173, R173 ;  /* 0x000000adffad723e */ /* 0x000fca00024050ff */
[----:B------:R3:W-:Y:S01]  /*2970*/  @P2 STG.E desc[UR36][R90.64+0x20], R173 ;  /* 0x000020ad5a002986 */ /* 0x0007e2000c101924 */
[----:B------:R-:W-:Y:S05]  /*2980*/  @!P1 BRA `(.L_x_43) ;  /* 0x0000000000049947 */ /* 0x000fea0003800000 */
[----:B------:R0:W5:Y:S02]  /*2990*/  LDG.E.LTC128B R154, desc[UR36][R164.64+0x24] ;  /* 0x00002424a49a7981 */ /* 0x000164000c1e1920 */
.L_x_43:
[----:B------:R-:W-:Y:S05]  /*29a0*/  BSYNC B1 ;  /* 0x0000000000017941 */ /* 0x000fea0003800000 */
.L_x_42:
[----:B---3-5:R-:W-:Y:S01]  /*29b0*/  LOP3.LUT R91, R154, 0xffffe000, RZ, 0xc0, !PT ;  /* 0xffffe0009a5b7812 */ /* 0x028fe200078ec0ff */
[----:B------:R-:W-:Y:S01]  /*29c0*/  BSSY B1, `(.L_x_44) ;  /* 0x000000a000017945 */ /* 0x000fe20003800000 */
[----:B------:R-:W-:-:S03]  /*29d0*/  ISETP.GT.AND P2, PT, R0, 0x8, P0 ;  /* 0x000000080000780c */ /* 0x000fc60000744270 */
[----:B------:R-:W-:Y:S01]  /*29e0*/  FMUL R90, R91, R156 ;  /* 0x0000009c5b5a7220 */ /* 0x000fe20000400000 */
[----:B------:R-:W-:-:S03]  /*29f0*/  @P1 IMAD.MOV.U32 R91, RZ, RZ, R161 ;  /* 0x000000ffff5b1224 */ /* 0x000fc600078e00a1 */
[----:B------:R-:W-:Y:S01]  /*2a00*/  FFMA R93, R93, R155, R90 ;  /* 0x0000009b5d5d7223 */ /* 0x000fe2000000005a */
[----:B------:R-:W-:-:S04]  /*2a10*/  @P1 IMAD.MOV.U32 R90, RZ, RZ, R160 ;  /* 0x000000ffff5a1224 */ /* 0x000fc800078e00a0 */
[----:B------:R-:W-:-:S05]  /*2a20*/  F2FP.TF32.F32.PACK_B R93, R93 ;  /* 0x0000005dff5d723e */ /* 0x000fca00024050ff */
[----:B------:R3:W-:Y:S01]  /*2a30*/  @P1 STG.E desc[UR36][R90.64+0x24], R93 ;  /* 0x0000245d5a001986 */ /* 0x0007e2000c101924 */
[----:B------:R-:W-:Y:S05]  /*2a40*/  @!P2 BRA `(.L_x_45) ;  /* 0x000000000004a947 */ /* 0x000fea0003800000 */
[----:B------:R0:W5:Y:S02]  /*2a50*/  LDG.E.LTC128B R154, desc[UR36][R88.64+0x20] ;  /* 0x00002024589a7981 */ /* 0x000164000c1e1920 */
.L_x_45:
[----:B------:R-:W-:Y:S05]  /*2a60*/  BSYNC B1 ;  /* 0x0000000000017941 */ /* 0x000fea0003800000 */
.L_x_44:
        /* <DEDUP_REMOVED lines=11> */
.L_x_47:
[----:B------:R-:W-:Y:S05]  /*2b20*/  BSYNC B1 ;  /* 0x0000000000017941 */ /* 0x000fea0003800000 */
.L_x_46:
        /* <DEDUP_REMOVED lines=11> */
.L_x_49:
[----:B------:R-:W-:Y:S05]  /*2be0*/  BSYNC B1 ;  /* 0x0000000000017941 */ /* 0x000fea0003800000 */
.L_x_48:
        /* <DEDUP_REMOVED lines=11> */
.L_x_51:
[----:B------:R-:W-:Y:S05]  /*2ca0*/  BSYNC B1 ;  /* 0x0000000000017941 */ /* 0x000fea0003800000 */
.L_x_50:
        /* <DEDUP_REMOVED lines=11> */
.L_x_53:
[----:B------:R-:W-:Y:S05]  /*2d60*/  BSYNC B1 ;  /* 0x0000000000017941 */ /* 0x000fea0003800000 */
.L_x_52:
        /* <DEDUP_REMOVED lines=11> */
.L_x_55:
[----:B------:R-:W-:Y:S05]  /*2e20*/  BSYNC B1 ;  /* 0x0000000000017941 */ /* 0x000fea0003800000 */
.L_x_54:
        /* <DEDUP_REMOVED lines=11> */
.L_x_57:
[----:B------:R-:W-:Y:S05]  /*2ee0*/  BSYNC B1 ;  /* 0x0000000000017941 */ /* 0x000fea0003800000 */
.L_x_56:
        /* <DEDUP_REMOVED lines=11> */
.L_x_59:
[----:B------:R-:W-:Y:S05]  /*2fa0*/  BSYNC B1 ;  /* 0x0000000000017941 */ /* 0x000fea0003800000 */
.L_x_58:
        /* <DEDUP_REMOVED lines=11> */
.L_x_61:
[----:B------:R-:W-:Y:S05]  /*3060*/  BSYNC B1 ;  /* 0x0000000000017941 */ /* 0x000fea0003800000 */
.L_x_60:
        /* <DEDUP_REMOVED lines=11> */
.L_x_63:
[----:B------:R-:W-:Y:S05]  /*3120*/  BSYNC B1 ;  /* 0x0000000000017941 */ /* 0x000fea0003800000 */
.L_x_62:
        /* <DEDUP_REMOVED lines=11> */
.L_x_65:
[----:B------:R-:W-:Y:S05]  /*31e0*/  BSYNC B1 ;  /* 0x0000000000017941 */ /* 0x000fea0003800000 */
.L_x_64:
        /* <DEDUP_REMOVED lines=11> */
.L_x_67:
[----:B------:R-:W-:Y:S05]  /*32a0*/  BSYNC B1 ;  /* 0x0000000000017941 */ /* 0x000fea0003800000 */
.L_x_66:
        /* <DEDUP_REMOVED lines=11> */
.L_x_69:
[----:B------:R-:W-:Y:S05]  /*3360*/  BSYNC B1 ;  /* 0x0000000000017941 */ /* 0x000fea0003800000 */
.L_x_68:
        /* <DEDUP_REMOVED lines=11> */
.L_x_71:
[----:B------:R-:W-:Y:S05]  /*3420*/  BSYNC B1 ;  /* 0x0000000000017941 */ /* 0x000fea0003800000 */
.L_x_70:
        /* <DEDUP_REMOVED lines=11> */
.L_x_73:
[----:B------:R-:W-:Y:S05]  /*34e0*/  BSYNC B1 ;  /* 0x0000000000017941 */ /* 0x000fea0003800000 */
.L_x_72:
        /* <DEDUP_REMOVED lines=11> */
.L_x_75:
[----:B------:R-:W-:Y:S05]  /*35a0*/  BSYNC B1 ;  /* 0x0000000000017941 */ /* 0x000fea0003800000 */
.L_x_74:
        /* <DEDUP_REMOVED lines=11> */
.L_x_77:
[----:B------:R-:W-:Y:S05]  /*3660*/  BSYNC B1 ;  /* 0x0000000000017941 */ /* 0x000fea0003800000 */
.L_x_76:
        /* <DEDUP_REMOVED lines=11> */
.L_x_79:
[----:B------:R-:W-:Y:S05]  /*3720*/  BSYNC B1 ;  /* 0x0000000000017941 */ /* 0x000fea0003800000 */
.L_x_78:
        /* <DEDUP_REMOVED lines=11> */
.L_x_81:
[----:B------:R-:W-:Y:S05]  /*37e0*/  BSYNC B1 ;  /* 0x0000000000017941 */ /* 0x000fea0003800000 */
.L_x_80:
        /* <DEDUP_REMOVED lines=11> */
.L_x_83:
[----:B------:R-:W-:Y:S05]  /*38a0*/  BSYNC B1 ;  /* 0x0000000000017941 */ /* 0x000fea0003800000 */
.L_x_82:
        /* <DEDUP_REMOVED lines=11> */
.L_x_85:
[----:B------:R-:W-:Y:S05]  /*3960*/  BSYNC B1 ;  /* 0x0000000000017941 */ /* 0x000fea0003800000 */
.L_x_84:
        /* <DEDUP_REMOVED lines=11> */
.L_x_87:
[----:B------:R-:W-:Y:S05]  /*3a20*/  BSYNC B1 ;  /* 0x0000000000017941 */ /* 0x000fea0003800000 */
.L_x_86:
        /* <DEDUP_REMOVED lines=11> */
.L_x_89:
[----:B------:R-:W-:Y:S05]  /*3ae0*/  BSYNC B1 ;  /* 0x0000000000017941 */ /* 0x000fea0003800000 */
.L_x_88:
        /* <DEDUP_REMOVED lines=11> */
.L_x_91:
[----:B------:R-:W-:Y:S05]  /*3ba0*/  BSYNC B1 ;  /* 0x0000000000017941 */ /* 0x000fea0003800000 */
.L_x_90:
        /* <DEDUP_REMOVED lines=11> */
.L_x_93:
[----:B------:R-:W-:Y:S05]  /*3c60*/  BSYNC B1 ;  /* 0x0000000000017941 */ /* 0x000fea0003800000 */
.L_x_92:
        /* <DEDUP_REMOVED lines=11> */
.L_x_95:
[----:B------:R-:W-:Y:S05]  /*3d20*/  BSYNC B1 ;  /* 0x0000000000017941 */ /* 0x000fea0003800000 */
.L_x_94:
        /* <DEDUP_REMOVED lines=11> */
.L_x_97:
[----:B------:R-:W-:Y:S05]  /*3de0*/  BSYNC B1 ;  /* 0x0000000000017941 */ /* 0x000fea0003800000 */
.L_x_96:
        /* <DEDUP_REMOVED lines=11> */
.L_x_99:
[----:B------:R-:W-:Y:S05]  /*3ea0*/  BSYNC B1 ;  /* 0x0000000000017941 */ /* 0x000fea0003800000 */
.L_x_98:
        /* <DEDUP_REMOVED lines=11> */
.L_x_101:
[----:B------:R-:W-:Y:S05]  /*3f60*/  BSYNC B1 ;  /* 0x0000000000017941 */ /* 0x000fea0003800000 */
.L_x_100:
        /* <DEDUP_REMOVED lines=11> */
.L_x_103:
[----:B------:R-:W-:Y:S05]  /*4020*/  BSYNC B1 ;  /* 0x0000000000017941 */ /* 0x000fea0003800000 */
.L_x_102:
        /* <DEDUP_REMOVED lines=11> */
.L_x_105:
[----:B------:R-:W-:Y:S05]  /*40e0*/  BSYNC B1 ;  /* 0x0000000000017941 */ /* 0x000fea0003800000 */
.L_x_104:
        /* <DEDUP_REMOVED lines=11> */
.L_x_107:
[----:B------:R-:W-:Y:S05]  /*41a0*/  BSYNC B1 ;  /* 0x0000000000017941 */ /* 0x000fea0003800000 */
.L_x_106:
        /* <DEDUP_REMOVED lines=11> */
.L_x_109:
[----:B------:R-:W-:Y:S05]  /*4260*/  BSYNC B1 ;  /* 0x0000000000017941 */ /* 0x000fea0003800000 */
.L_x_108:
        /* <DEDUP_REMOVED lines=11> */
.L_x_111:
[----:B------:R-:W-:Y:S05]  /*4320*/  BSYNC B1 ;  /* 0x0000000000017941 */ /* 0x000fea0003800000 */
.L_x_110:
        /* <DEDUP_REMOVED lines=11> */
.L_x_113:
[----:B------:R-:W-:Y:S05]  /*43e0*/  BSYNC B1 ;  /* 0x0000000000017941 */ /* 0x000fea0003800000 */
.L_x_112:
        /* <DEDUP_REMOVED lines=11> */
.L_x_115:
[----:B------:R-:W-:Y:S05]  /*44a0*/  BSYNC B1 ;  /* 0x0000000000017941 */ /* 0x000fea0003800000 */
.L_x_114:
        /* <DEDUP_REMOVED lines=11> */
.L_x_117:
[----:B------:R-:W-:Y:S05]  /*4560*/  BSYNC B1 ;  /* 0x0000000000017941 */ /* 0x000fea0003800000 */
.L_x_116:
        /* <DEDUP_REMOVED lines=11> */
.L_x_119:
[----:B------:R-:W-:Y:S05]  /*4620*/  BSYNC B1 ;  /* 0x0000000000017941 */ /* 0x000fea0003800000 */
.L_x_118:
        /* <DEDUP_REMOVED lines=11> */
.L_x_121:
[----:B------:R-:W-:Y:S05]  /*46e0*/  BSYNC B1 ;  /* 0x0000000000017941 */ /* 0x000fea0003800000 */
.L_x_120:
        /* <DEDUP_REMOVED lines=11> */
.L_x_123:
[----:B------:R-:W-:Y:S05]  /*47a0*/  BSYNC B1 ;  /* 0x0000000000017941 */ /* 0x000fea0003800000 */
.L_x_122:
        /* <DEDUP_REMOVED lines=11> */
.L_x_125:
[----:B------:R-:W-:Y:S05]  /*4860*/  BSYNC B1 ;  /* 0x0000000000017941 */ /* 0x000fea0003800000 */
.L_x_124:
        /* <DEDUP_REMOVED lines=11> */
.L_x_127:
[----:B------:R-:W-:Y:S05]  /*4920*/  BSYNC B1 ;  /* 0x0000000000017941 */ /* 0x000fea0003800000 */
.L_x_126:
        /* <DEDUP_REMOVED lines=11> */
.L_x_129:
[----:B------:R-:W-:Y:S05]  /*49e0*/  BSYNC B1 ;  /* 0x0000000000017941 */ /* 0x000fea0003800000 */
.L_x_128:
        /* <DEDUP_REMOVED lines=11> */
.L_x_131:
[----:B------:R-:W-:Y:S05]  /*4aa0*/  BSYNC B1 ;  /* 0x0000000000017941 */ /* 0x000fea0003800000 */
.L_x_130:
        /* <DEDUP_REMOVED lines=11> */
.L_x_133:
[----:B------:R-:W-:Y:S05]  /*4b60*/  BSYNC B1 ;  /* 0x0000000000017941 */ /* 0x000fea0003800000 */
.L_x_132:
        /* <DEDUP_REMOVED lines=11> */
.L_x_135:
[----:B------:R-:W-:Y:S05]  /*4c20*/  BSYNC B1 ;  /* 0x0000000000017941 */ /* 0x000fea0003800000 */
.L_x_134:
        /* <DEDUP_REMOVED lines=11> */
.L_x_137:
[----:B------:R-:W-:Y:S05]  /*4ce0*/  BSYNC B1 ;  /* 0x0000000000017941 */ /* 0x000fea0003800000 */
.L_x_136:
        /* <DEDUP_REMOVED lines=11> */
.L_x_139:
[----:B------:R-:W-:Y:S05]  /*4da0*/  BSYNC B1 ;  /* 0x0000000000017941 */ /* 0x000fea0003800000 */
.L_x_138:
        /* <DEDUP_REMOVED lines=11> */
.L_x_141:
[----:B------:R-:W-:Y:S05]  /*4e60*/  BSYNC B1 ;  /* 0x0000000000017941 */ /* 0x000fea0003800000 */
.L_x_140:
        /* <DEDUP_REMOVED lines=11> */
.L_x_143:
[----:B------:R-:W-:Y:S05]  /*4f20*/  BSYNC B1 ;  /* 0x0000000000017941 */ /* 0x000fea0003800000 */
.L_x_142:
        /* <DEDUP_REMOVED lines=11> */
.L_x_145:
[----:B------:R-:W-:Y:S05]  /*4fe0*/  BSYNC B1 ;  /* 0x0000000000017941 */ /* 0x000fea0003800000 */
.L_x_144:
        /* <DEDUP_REMOVED lines=11> */
.L_x_147:
[----:B------:R-:W-:Y:S05]  /*50a0*/  BSYNC B1 ;  /* 0x0000000000017941 */ /* 0x000fea0003800000 */
.L_x_146:
        /* <DEDUP_REMOVED lines=11> */
.L_x_149:
[----:B------:R-:W-:Y:S05]  /*5160*/  BSYNC B1 ;  /* 0x0000000000017941 */ /* 0x000fea0003800000 */
.L_x_148:
        /* <DEDUP_REMOVED lines=11> */
.L_x_151:
[----:B------:R-:W-:Y:S05]  /*5220*/  BSYNC B1 ;  /* 0x0000000000017941 */ /* 0x000fea0003800000 */
.L_x_150:
        /* <DEDUP_REMOVED lines=11> */
.L_x_153:
[----:B------:R-:W-:Y:S05]  /*52e0*/  BSYNC B1 ;  /* 0x0000000000017941 */ /* 0x000fea0003800000 */
.L_x_152:
        /* <DEDUP_REMOVED lines=11> */
.L_x_155:
[----:B------:R-:W-:Y:S05]  /*53a0*/  BSYNC B1 ;  /* 0x0000000000017941 */ /* 0x000fea0003800000 */
.L_x_154:
        /* <DEDUP_REMOVED lines=11> */
.L_x_157:
[----:B------:R-:W-:Y:S05]  /*5460*/  BSYNC B1 ;  /* 0x0000000000017941 */ /* 0x000fea0003800000 */
.L_x_156:
[----:B---3-5:R-:W-:Y:S01]  /*5470*/  LOP3.LUT R91, R154, 0xffffe000, RZ, 0xc0, !PT ;  /* 0xffffe0009a5b7812 */ /* 0x028fe200078ec0ff */
[----:B------:R-:W-:Y:S01]  /*5480*/  @P2 IMAD.MOV.U32 R8, RZ, RZ, R170 ;  /* 0x000000ffff082224 */ /* 0x000fe200078e00aa */
[----:B------:R-:W-:Y:S01]  /*5490*/  IADD3 R157, P1, R157, 0x80, RZ ;  /* 0x000000809d9d7810 */ /* 0x000fe20007f3e0ff */
[----:B------:R-:W-:Y:S02]  /*54a0*/  BSSY B1, `(.L_x_158) ;  /* 0x000000b000017945 */ /* 0x000fe40003800000 */
[----:B------:R-:W-:Y:S02]  /*54b0*/  FMUL R91, R91, R156 ;  /* 0x0000009c5b5b7220 */ /* 0x000fe40000400000 */
[----:B------:R-:W-:Y:S01]  /*54c0*/  IMAD.X R9, RZ, RZ, R9, P1 ;  /* 0x000000ffff097224 */ /* 0x000fe200008e0609 */
[----:B------:R-:W-:Y:S01]  /*54d0*/  ISETP.GT.AND P1, PT, R0, 0x79, P0 ;  /* 0x000000790000780c */ /* 0x000fe20000724270 */
[----:B------:R-:W-:Y:S02]  /*54e0*/  FFMA R91, R150, R155, R91 ;  /* 0x0000009b965b7223 */ /* 0x000fe4000000005b */
[----:B------:R-:W-:-:S02]  /*54f0*/  IMAD R90, R9, R14, RZ ;  /* 0x0000000e095a7224 */ /* 0x000fc400078e02ff */
[----:B------:R-:W-:Y:S01]  /*5500*/  @P2 IMAD.MOV.U32 R9, RZ, RZ, R171 ;  /* 0x000000ffff092224 */ /* 0x000fe200078e00ab */
[----:B------:R-:W-:-:S05]  /*5510*/  F2FP.TF32.F32.PACK_B R91, R91 ;  /* 0x0000005bff5b723e */ /* 0x000fca00024050ff */
[----:B------:R3:W-:Y:S02]  /*5520*/  @P2 STG.E desc[UR36][R8.64+0x1e0], R91 ;  /* 0x0001e05b08002986 */ /* 0x0007e4000c101924 */
[----:B------:R-:W-:Y:S05]  /*5530*/  @!P1 BRA `(.L_x_159) ;  /* 0x0000000000049947 */ /* 0x000fea0003800000 */
[----:B------:R0:W5:Y:S02]  /*5540*/  LDG.E.LTC128B R154, desc[UR36][R88.64+0x1e4] ;  /* 0x0001e424589a7981 */ /* 0x000164000c1e1920 */
.L_x_159:
[----:B------:R-:W-:Y:S05]  /*5550*/  BSYNC B1 ;  /* 0x0000000000017941 */ /* 0x000fea0003800000 */
.L_x_158:
[----:B0----5:R-:W-:Y:S01]  /*5560*/  LOP3.LUT R89, R154, 0xffffe000, RZ, 0xc0, !PT ;  /* 0xffffe0009a597812 */ /* 0x021fe200078ec0ff */
[----:B------:R-:W-:Y:S01]  /*5570*/  IMAD R97, R157, R15, R90 ;  /* 0x0000000f9d617224 */ /* 0x000fe200078e025a */
[----:B------:R-:W-:Y:S01]  /*5580*/  ISETP.GT.AND P0, PT, R3, 0x80, PT ;  /* 0x000000800300780c */ /* 0x000fe20003f04270 */
[----:B---3--:R-:W-:-:S04]  /*5590*/  IMAD.WIDE.U32 R8, R157, R14, R158 ;  /* 0x0000000e9d087225 */ /* 0x008fc800078e009e */
[----:B------:R-:W-:Y:S01]  /*55a0*/  FMUL R88, R89, R156 ;  /* 0x0000009c59587220 */ /* 0x000fe20000400000 */
[----:B------:R-:W-:Y:S01]  /*55b0*/  ISETP.GT.AND P3, PT, R0, RZ, P0 ;  /* 0x000000ff0000720c */ /* 0x000fe20000764270 */
[----:B------:R-:W-:Y:S02]  /*55c0*/  IMAD.IADD R9, R9, 0x1, R97 ;  /* 0x0000000109097824 */ /* 0x000fe400078e0261 */
[----:B------:R-:W-:Y:S01]  /*55d0*/  FFMA R151, R151, R155, R88 ;  /* 0x0000009b97977223 */ /* 0x000fe20000000058 */
[----:B------:R-:W-:-:S04]  /*55e0*/  LEA R88, P2, R8, R10, 0x2 ;  /* 0x0000000a08587211 */ /* 0x000fc800078410ff */
[----:B------:R-:W-:Y:S02]  /*55f0*/  F2FP.TF32.F32.PACK_B R151, R151 ;  /* 0x00000097ff97723e */ /* 0x000fe400024050ff */
[----:B------:R-:W-:-:S03]  /*5600*/  LEA.HI.X R89, R8, R11, R9, 0x2, P2 ;  /* 0x0000000b08597211 */ /* 0x000fc600010f1409 */
[----:B------:R0:W-:Y:S04]  /*5610*/  @P1 STG.E desc[UR36][R170.64+0x1e4], R151 ;  /* 0x0001e497aa001986 */ /* 0x0001e8000c101924 */
[----:B------:R-:W3:Y:S01]  /*5620*/  @P3 LDG.E.LTC128B R154, desc[UR36][R88.64] ;  /* 0x00000024589a3981 */ /* 0x000ee2000c1e1920 */
[----:B------:R-:W-:Y:S01]  /*5630*/  IMAD.WIDE.U32 R8, R157, R14, R6 ;  /* 0x0000000e9d087225 */ /* 0x000fe200078e0006 */
[----:B------:R-:W-:Y:S01]  /*5640*/  SHF.L.U64.HI R95, R4, 0x9, R5 ;  /* 0x00000009045f7819 */ /* 0x000fe20000010205 */
[----:B------:R-:W-:Y:S01]  /*5650*/  BSSY B1, `(.L_x_160) ;  /* 0x0000011000017945 */ /* 0x000fe20003800000 */
[----:B------:R-:W-:Y:S01]  /*5660*/  ISETP.GT.AND P2, PT, R0, 0x1, P0 ;  /* 0x000000010000780c */ /* 0x000fe20000744270 */
[----:B------:R-:W-:Y:S02]  /*5670*/  IMAD.IADD R9, R97, 0x1, R9 ;  /* 0x0000000161097824 */ /* 0x000fe400078e0209 */
[----:B------:R-:W-:-:S02]  /*5680*/  IMAD.SHL.U32 R93, R4, 0x200, RZ ;  /* 0x00000200045d7824 */ /* 0x000fc400078e00ff */
[----:B------:R-:W-:-:S03]  /*5690*/  IMAD.WIDE.U32 R90, R23, R12, R8 ;  /* 0x0000000c175a7225 */ /* 0x000fc600078e0008 */
[----:B------:R-:W-:Y:S01]  /*56a0*/  IADD3 R8, P1, R93, R160, RZ ;  /* 0x000000a05d087210 */ /* 0x000fe20007f3e0ff */
[----:B------:R-:W-:Y:S01]  /*56b0*/  IMAD.IADD R5, R13, 0x1, R91 ;  /* 0x000000010d057824 */ /* 0x000fe200078e025b */
[----:B------:R-:W-:-:S03]  /*56c0*/  LEA R4, P4, R90, R10, 0x2 ;  /* 0x0000000a5a047211 */ /* 0x000fc600078810ff */
[----:B------:R-:W-:Y:S01]  /*56d0*/  IMAD.X R9, R95, 0x1, R161, P1 ;  /* 0x000000015f097824 */ /* 0x000fe200008e06a1 */
[----:B------:R-:W-:Y:S02]  /*56e0*/  LEA.HI.X R5, R90, R11, R5, 0x2, P4 ;  /* 0x0000000b5a057211 */ /* 0x000fe400020f1405 */
[----:B---3--:R-:W-:-:S05]  /*56f0*/  LOP3.LUT R15, R154, 0xffffe000, RZ, 0xc0, !PT ;  /* 0xffffe0009a0f7812 */ /* 0x008fca00078ec0ff */
[----:B------:R-:W-:-:S04]  /*5700*/  FMUL R15, R15, R156 ;  /* 0x0000009c0f0f7220 */ /* 0x000fc80000400000 */
[----:B------:R-:W-:-:S05]  /*5710*/  FFMA R15, R24, R155, R15 ;  /* 0x0000009b180f7223 */ /* 0x000fca000000000f */
[----:B------:R-:W-:-:S05]  /*5720*/  F2FP.TF32.F32.PACK_B R15, R15 ;  /* 0x0000000fff0f723e */ /* 0x000fca00024050ff */
[----:B------:R0:W-:Y:S01]  /*5730*/  @P3 STG.E desc[UR36][R8.64], R15 ;  /* 0x0000000f08003986 */ /* 0x0001e2000c101924 */
[----:B------:R-:W-:Y:S05]  /*5740*/  @!P2 BRA `(.L_x_161) ;  /* 0x000000000004a947 */ /* 0x000fea0003800000 */
[----:B------:R3:W5:Y:S02]  /*5750*/  LDG.E.LTC128B R154, desc[UR36][R4.64+0x4] ;  /* 0x00000424049a7981 */ /* 0x000764000c1e1920 */
.L_x_161:
[----:B------:R-:W-:Y:S05]  /*5760*/  BSYNC B1 ;  /* 0x0000000000017941 */ /* 0x000fea0003800000 */
.L_x_160:
[----:B-----5:R-:W-:Y:S01]  /*5770*/  LOP3.LUT R21, R154, 0xffffe000, RZ, 0xc0, !PT ;  /* 0xffffe0009a157812 */ /* 0x020fe200078ec0ff */
[----:B0-----:R-:W-:Y:S01]  /*5780*/  IMAD.WIDE.U32 R14, R157, R14, R162 ;  /* 0x0000000e9d0e7225 */ /* 0x001fe200078e00a2 */
[----:B------:R-:W-:Y:S01]  /*5790*/  ISETP.GT.AND P1, PT, R3, 0x88, PT ;  /* 0x000000880300780c */ /* 0x000fe20003f24270 */
[----:B------:R-:W-:Y:S02]  /*57a0*/  BSSY B1, `(.L_x_162) ;  /* 0x000000f000017945 */ /* 0x000fe40003800000 */
[----:B------:R-:W-:Y:S01]  /*57b0*/  FMUL R24, R21, R156 ;  /* 0x0000009c15187220 */ /* 0x000fe20000400000 */
[----:B------:R-:W-:Y:S01]  /*57c0*/  ISETP.GT.AND P3, PT, R0, RZ, P1 ;  /* 0x000000ff0000720c */ /* 0x000fe20000f64270 */
[----:B------:R-:W-:Y:S01]  /*57d0*/  IMAD.IADD R97, R97, 0x1, R15 ;  /* 0x0000000161617824 */ /* 0x000fe200078e020f */
[-C--:B------:R-:W-:Y:S01]  /*57e0*/  IADD3 R20, P5, R20, R14.reuse, RZ ;  /* 0x0000000e14147210 */ /* 0x080fe20007fbe0ff */
[----:B------:R-:W-:Y:S01]  /*57f0*/  FFMA R25, R25, R155, R24 ;  /* 0x0000009b19197223 */ /* 0x000fe20000000018 */
[----:B------:R-:W-:-:S03]  /*5800*/  IADD3 R14, P4, R6, R14, RZ ;  /* 0x0000000e060e7210 */ /* 0x000fc60007f9e0ff */
[----:B------:R-:W-:Y:S01]  /*5810*/  IMAD.X R158, R97, 0x1, R159, P5 ;  /* 0x00000001619e7824 */ /* 0x000fe200028e069f */
[----:B------:R-:W-:Y:S01]  /*5820*/  F2FP.TF32.F32.PACK_B R25, R25 ;  /* 0x00000019ff19723e */ /* 0x000fe200024050ff */
[----:B------:R-:W-:Y:S01]  /*5830*/  IMAD.X R15, R7, 0x1, R97, P4 ;  /* 0x00000001070f7824 */ /* 0x000fe200020e0661 */
[----:B------:R-:W-:-:S03]  /*5840*/  LEA R6, P5, R20, R10, 0x2 ;  /* 0x0000000a14067211 */ /* 0x000fc600078a10ff */
[----:B------:R0:W-:Y:S01]  /*5850*/  @P2 STG.E desc[UR36][R8.64+0x4], R25 ;  /* 0x0000041908002986 */ /* 0x0001e2000c101924 */
[----:B------:R-:W-:Y:S01]  /*5860*/  LEA.HI.X R7, R20, R11, R158, 0x2, P5 ;  /* 0x0000000b14077211 */ /* 0x000fe200028f149e */
[----:B------:R-:W-:Y:S08]  /*5870*/  @!P3 BRA `(.L_x_163) ;  /* 0x000000000004b947 */ /* 0x000ff00003800000 */
[----:B------:R0:W5:Y:S02]  /*5880*/  LDG.E.LTC128B R154, desc[UR36][R6.64] ;  /* 0x00000024069a7981 */ /* 0x000164000c1e1920 */
.L_x_163:
[----:B------:R-:W-:Y:S05]  /*5890*/  BSYNC B1 ;  /* 0x0000000000017941 */ /* 0x000fea0003800000 */
.L_x_162:
[----:B-----5:R-:W-:Y:S01]  /*58a0*/  LOP3.LUT R3, R154, 0xffffe000, RZ, 0xc0, !PT ;  /* 0xffffe0009a037812 */ /* 0x020fe200078ec0ff */
[----:B------:R-:W-:Y:S01]  /*58b0*/  IMAD.WIDE.U32 R14, R23, R12, R14 ;  /* 0x0000000c170e7225 */ /* 0x000fe200078e000e */
[----:B0-----:R-:W-:Y:S01]  /*58c0*/  IADD3 R6, P4, R8, R167, RZ ;  /* 0x000000a708067210 */ /* 0x001fe20007f9e0ff */
[----:B------:R-:W-:Y:S01]  /*58d0*/  BSSY B1, `(.L_x_164) ;  /* 0x000000c000017945 */ /* 0x000fe20003800000 */
[----:B------:R-:W-:Y:S01]  /*58e0*/  ISETP.GT.AND P2, PT, R0, 0x1, P1 ;  /* 0x000000010000780c */ /* 0x000fe20000f44270 */
[----:B------:R-:W-:Y:S01]  /*58f0*/  FMUL R3, R3, R156 ;  /* 0x0000009c03037220 */ /* 0x000fe20000400000 */
[----:B------:R-:W-:Y:S01]  /*5900*/  IMAD.IADD R13, R13, 0x1, R15 ;  /* 0x000000010d0d7824 */ /* 0x000fe200078e020f */
[----:B------:R-:W-:Y:S01]  /*5910*/  LEA R10, P5, R14, R10, 0x2 ;  /* 0x0000000a0e0a7211 */ /* 0x000fe200078a10ff */
[----:B------:R-:W-:Y:S02]  /*5920*/  IMAD.X R7, R9, 0x1, R169, P4 ;  /* 0x0000000109077824 */ /* 0x000fe400020e06a9 */
[----:B------:R-:W-:Y:S01]  /*5930*/  FFMA R3, R26, R155, R3 ;  /* 0x0000009b1a037223 */ /* 0x000fe20000000003 */
[----:B------:R-:W-:-:S04]  /*5940*/  LEA.HI.X R11, R14, R11, R13, 0x2, P5 ;  /* 0x0000000b0e0b7211 */ /* 0x000fc800028f140d */
[----:B------:R-:W-:-:S05]  /*5950*/  F2FP.TF32.F32.PACK_B R3, R3 ;  /* 0x00000003ff03723e */ /* 0x000fca00024050ff */
[----:B------:R0:W-:Y:S01]  /*5960*/  @P3 STG.E desc[UR36][R6.64], R3 ;  /* 0x0000000306003986 */ /* 0x0001e2000c101924 */
[----:B------:R-:W-:Y:S05]  /*5970*/  @!P2 BRA `(.L_x_165) ;  /* 0x000000000004a947 */ /* 0x000fea0003800000 */
[----:B------:R0:W5:Y:S02]  /*5980*/  LDG.E.LTC128B R154, desc[UR36][R10.64+0x4] ;  /* 0x000004240a9a7981 */ /* 0x000164000c1e1920 */
.L_x_165:
[----:B------:R-:W-:Y:S05]  /*5990*/  BSYNC B1 ;  /* 0x0000000000017941 */ /* 0x000fea0003800000 */
.L_x_164:
[----:B0----5:R-:W-:Y:S01]  /*59a0*/  LOP3.LUT R3, R154, 0xffffe000, RZ, 0xc0, !PT ;  /* 0xffffe0009a037812 */ /* 0x021fe200078ec0ff */
[----:B------:R-:W-:Y:S01]  /*59b0*/  BSSY B1, `(.L_x_166) ;  /* 0x0000008000017945 */ /* 0x000fe20003800000 */
[----:B------:R-:W-:-:S03]  /*59c0*/  ISETP.GT.AND P3, PT, R0, 0x8, P0 ;  /* 0x000000080000780c */ /* 0x000fc60000764270 */
[----:B------:R-:W-:-:S04]  /*59d0*/  FMUL R12, R3, R156 ;  /* 0x0000009c030c7220 */ /* 0x000fc80000400000 */
[----:B------:R-:W-:-:S05]  /*59e0*/  FFMA R27, R27, R155, R12 ;  /* 0x0000009b1b1b7223 */ /* 0x000fca000000000c */
[----:B------:R-:W-:-:S05]  /*59f0*/  F2FP.TF32.F32.PACK_B R27, R27 ;  /* 0x0000001bff1b723e */ /* 0x000fca00024050ff */
[----:B------:R0:W-:Y:S01]  /*5a00*/  @P2 STG.E desc[UR36][R6.64+0x4], R27 ;  /* 0x0000041b06002986 */ /* 0x0001e2000c101924 */
[----:B------:R-:W-:Y:S05]  /*5a10*/  @!P3 BRA `(.L_x_167) ;  /* 0x000000000004b947 */ /* 0x000fea0003800000 */
[----:B------:R0:W5:Y:S02]  /*5a20*/  LDG.E.LTC128B R154, desc[UR36][R4.64+0x20] ;  /* 0x00002024049a7981 */ /* 0x000164000c1e1920 */
.L_x_167:
[----:B------:R-:W-:Y:S05]  /*5a30*/  BSYNC B1 ;  /* 0x0000000000017941 */ /* 0x000fea0003800000 */
.L_x_166:
[----:B-----5:R-:W-:Y:S01]  /*5a40*/  LOP3.LUT R3, R154, 0xffffe000, RZ, 0xc0, !PT ;  /* 0xffffe0009a037812 */ /* 0x020fe200078ec0ff */
[----:B0-----:R-:W-:Y:S01]  /*5a50*/  IMAD.MOV.U32 R6, RZ, RZ, R8 ;  /* 0x000000ffff067224 */ /* 0x001fe200078e0008 */
[----:B------:R-:W-:Y:S01]  /*5a60*/  ISETP.GT.AND P2, PT, R0, 0x9, P0 ;  /* 0x000000090000780c */ /* 0x000fe20000744270 */
[----:B------:R-:W-:Y:S01]  /*5a70*/  IMAD.MOV.U32 R7, RZ, RZ, R9 ;  /* 0x000000ffff077224 */ /* 0x000fe200078e0009 */
[----:B------:R-:W-:Y:S01]  /*5a80*/  BSSY B1, `(.L_x_168) ;  /* 0x0000007000017945 */ /* 0x000fe20003800000 */
[----:B------:R-:W-:-:S04]  /*5a90*/  FMUL R3, R3, R156 ;  /* 0x0000009c03037220 */ /* 0x000fc80000400000 */
[----:B------:R-:W-:-:S05]  /*5aa0*/  FFMA R3, R28, R155, R3 ;  /* 0x0000009b1c037223 */ /* 0x000fca0000000003 */
[----:B------:R-:W-:-:S05]  /*5ab0*/  F2FP.TF32.F32.PACK_B R3, R3 ;  /* 0x00000003ff03723e */ /* 0x000fca00024050ff */
[----:B------:R0:W-:Y:S01]  /*5ac0*/  @P3 STG.E desc[UR36][R6.64+0x20], R3 ;  /* 0x0000200306003986 */ /* 0x0001e2000c101924 */
[----:B------:R-:W-:Y:S05]  /*5ad0*/  @!P2 BRA `(.L_x_169) ;  /* 0x000000000004a947 */ /* 0x000fea0003800000 */
[----:B------:R0:W5:Y:S02]  /*5ae0*/  LDG.E.LTC128B R154, desc[UR36][R4.64+0x24] ;  /* 0x00002424049a7981 */ /* 0x000164000c1e1920 */
.L_x_169:
[----:B------:R-:W-:Y:S05]  /*5af0*/  BSYNC B1 ;  /* 0x0000000000017941 */ /* 0x000fea0003800000 */
.L_x_168:
        /* <DEDUP_REMOVED lines=9> */
.L_x_171:
[----:B------:R-:W-:Y:S05]  /*5b90*/  BSYNC B1 ;  /* 0x0000000000017941 */ /* 0x000fea0003800000 */
.L_x_170:
[----:B-----5:R-:W-:Y:S01]  /*5ba0*/  LOP3.LUT R3, R154, 0xffffe000, RZ, 0xc0, !PT ;  /* 0xffffe0009a037812 */ /* 0x020fe200078ec0ff */
[----:B------:R-:W-:Y:S01]  /*5bb0*/  BSSY B1, `(.L_x_172) ;  /* 0x000000a000017945 */ /* 0x000fe20003800000 */
[----:B------:R-:W-:Y:S02]  /*5bc0*/  IADD3 R8, P3, R167, R8, RZ ;  /* 0x00000008a7087210 */ /* 0x000fe40007f7e0ff */
[----:B------:R-:W-:Y:S01]  /*5bd0*/  ISETP.GT.AND P2, PT, R0, 0x9, P1 ;  /* 0x000000090000780c */ /* 0x000fe20000f44270 */
[----:B------:R-:W-:Y:S02]  /*5be0*/  FMUL R3, R3, R156 ;  /* 0x0000009c03037220 */ /* 0x000fe40000400000 */
[----:B------:R-:W-:Y:S02]  /*5bf0*/  IMAD.X R9, R169, 0x1, R9, P3 ;  /* 0x00000001a9097824 */ /* 0x000fe400018e0609 */
[----:B------:R-:W-:-:S05]  /*5c00*/  FFMA R3, R30, R155, R3 ;  /* 0x0000009b1e037223 */ /* 0x000fca0000000003 */
[----:B------:R-:W-:-:S05]  /*5c10*/  F2FP.TF32.F32.PACK_B R3, R3 ;  /* 0x00000003ff03723e */ /* 0x000fca00024050ff */
[----:B------:R0:W-:Y:S01]  /*5c20*/  @P4 STG.E desc[UR36][R8.64+0x20], R3 ;  /* 0x0000200308004986 */ /* 0x0001e2000c101924 */
[----:B------:R-:W-:Y:S05]  /*5c30*/  @!P2 BRA `(.L_x_173) ;  /* 0x000000000004a947 */ /* 0x000fea0003800000 */
[----:B------:R0:W5:Y:S02]  /*5c40*/  LDG.E.LTC128B R154, desc[UR36][R10.64+0x24] ;  /* 0x000024240a9a7981 */ /* 0x000164000c1e1920 */
.L_x_173:
[----:B------:R-:W-:Y:S05]  /*5c50*/  BSYNC B1 ;  /* 0x0000000000017941 */ /* 0x000fea0003800000 */
.L_x_172:
[----:B0----5:R-:W-:Y:S01]  /*5c60*/  LOP3.LUT R3, R154, 0xffffe000, RZ, 0xc0, !PT ;  /* 0xffffe0009a037812 */ /* 0x021fe200078ec0ff */
[----:B------:R-:W-:Y:S01]  /*5c70*/  BSSY B1, `(.L_x_174) ;  /* 0x000000a000017945 */ /* 0x000fe20003800000 */
[----:B------:R-:W-:Y:S02]  /*5c80*/  IADD3 R8, P4, P5, R167, R160, R93 ;  /* 0x000000a0a7087210 */ /* 0x000fe40007d9e05d */
[----:B------:R-:W-:Y:S01]  /*5c90*/  ISETP.GT.AND P3, PT, R0, 0x10, P0 ;  /* 0x000000100000780c */ /* 0x000fe20000764270 */
[----:B------:R-:W-:Y:S01]  /*5ca0*/  FMUL R12, R3, R156 ;  /* 0x0000009c030c7220 */ /* 0x000fe20000400000 */
[----:B------:R-:W-:-:S03]  /*5cb0*/  IADD3.X R9, R169, R161, R95, P4, P5 ;  /* 0x000000a1a9097210 */ /* 0x000fc600027ea45f */
[----:B------:R-:W-:-:S05]  /*5cc0*/  FFMA R31, R31, R155, R12 ;  /* 0x0000009b1f1f7223 */ /* 0x000fca000000000c */
[----:B------:R-:W-:-:S05]  /*5cd0*/  F2FP.TF32.F32.PACK_B R31, R31 ;  /* 0x0000001fff1f723e */ /* 0x000fca00024050ff */
[----:B------:R0:W-:Y:S01]  /*5ce0*/  @P2 STG.E desc[UR36][R8.64+0x24], R31 ;  /* 0x0000241f08002986 */ /* 0x0001e2000c101924 */
[----:B------:R-:W-:Y:S05]  /*5cf0*/  @!P3 BRA `(.L_x_175) ;  /* 0x000000000004b947 */ /* 0x000fea0003800000 */
[----:B------:R0:W5:Y:S02]  /*5d00*/  LDG.E.LTC128B R154, desc[UR36][R4.64+0x40] ;  /* 0x00004024049a7981 */ /* 0x000164000c1e1920 */
.L_x_175:
[----:B------:R-:W-:Y:S05]  /*5d10*/  BSYNC B1 ;  /* 0x0000000000017941 */ /* 0x000fea0003800000 */
.L_x_174:
[----:B-----5:R-:W-:Y:S01]  /*5d20*/  LOP3.LUT R3, R154, 0xffffe000, RZ, 0xc0, !PT ;  /* 0xffffe0009a037812 */ /* 0x020fe200078ec0ff */
        /* <DEDUP_REMOVED lines=8> */
.L_x_177:
[----:B------:R-:W-:Y:S05]  /*5db0*/  BSYNC B1 ;  /* 0x0000000000017941 */ /* 0x000fea0003800000 */
.L_x_176:
        /* <DEDUP_REMOVED lines=9> */
.L_x_179:
[----:B------:R-:W-:Y:S05]  /*5e50*/  BSYNC B1 ;  /* 0x0000000000017941 */ /* 0x000fea0003800000 */
.L_x_178:
        /* <DEDUP_REMOVED lines=9> */
.L_x_181:
[----:B------:R-:W-:Y:S05]  /*5ef0*/  BSYNC B1 ;  /* 0x0000000000017941 */ /* 0x000fea0003800000 */
.L_x_180:
        /* <DEDUP_REMOVED lines=9> */
.L_x_183:
[----:B------:R-:W-:Y:S05]  /*5f90*/  BSYNC B1 ;  /* 0x0000000000017941 */ /* 0x000fea0003800000 */
.L_x_182:
        /* <DEDUP_REMOVED lines=9> */
.L_x_185:
[----:B------:R-:W-:Y:S05]  /*6030*/  BSYNC B1 ;  /* 0x0000000000017941 */ /* 0x000fea0003800000 */
.L_x_184:
        /* <DEDUP_REMOVED lines=9> */
.L_x_187:
[----:B------:R-:W-:Y:S05]  /*60d0*/  BSYNC B1 ;  /* 0x0000000000017941 */ /* 0x000fea0003800000 */
.L_x_186:
        /* <DEDUP_REMOVED lines=9> */
.L_x_189:
[----:B------:R-:W-:Y:S05]  /*6170*/  BSYNC B1 ;  /* 0x0000000000017941 */ /* 0x000fea0003800000 */
.L_x_188:
        /* <DEDUP_REMOVED lines=9> */
.L_x_191:
[----:B------:R-:W-:Y:S05]  /*6210*/  BSYNC B1 ;  /* 0x0000000000017941 */ /* 0x000fea0003800000 */
.L_x_190:
        /* <DEDUP_REMOVED lines=9> */
.L_x_193:
[----:B------:R-:W-:Y:S05]  /*62b0*/  BSYNC B1 ;  /* 0x0000000000017941 */ /* 0x000fea0003800000 */
.L_x_192:
        /* <DEDUP_REMOVED lines=9> */
.L_x_195:
[----:B------:R-:W-:Y:S05]  /*6350*/  BSYNC B1 ;  /* 0x0000000000017941 */ /* 0x000fea0003800000 */
.L_x_194:
        /* <DEDUP_REMOVED lines=9> */
.L_x_197:
[----:B------:R-:W-:Y:S05]  /*63f0*/  BSYNC B1 ;  /* 0x0000000000017941 */ /* 0x000fea0003800000 */
.L_x_196:
        /* <DEDUP_REMOVED lines=9> */
.L_x_199:
[----:B------:R-:W-:Y:S05]  /*6490*/  BSYNC B1 ;  /* 0x0000000000017941 */ /* 0x000fea0003800000 */
.L_x_198:
        /* <DEDUP_REMOVED lines=9> */
.L_x_201:
[----:B------:R-:W-:Y:S05]  /*6530*/  BSYNC B1 ;  /* 0x0000000000017941 */ /* 0x000fea0003800000 */
.L_x_200:
        /* <DEDUP_REMOVED lines=9> */
.L_x_203:
[----:B------:R-:W-:Y:S05]  /*65d0*/  BSYNC B1 ;  /* 0x0000000000017941 */ /* 0x000fea0003800000 */
.L_x_202:
        /* <DEDUP_REMOVED lines=9> */
.L_x_205:
[----:B------:R-:W-:Y:S05]  /*6670*/  BSYNC B1 ;  /* 0x0000000000017941 */ /* 0x000fea0003800000 */
.L_x_204:
        /* <DEDUP_REMOVED lines=9> */
.L_x_207:
[----:B------:R-:W-:Y:S05]  /*6710*/  BSYNC B1 ;  /* 0x0000000000017941 */ /* 0x000fea0003800000 */
.L_x_206:
        /* <DEDUP_REMOVED lines=9> */
.L_x_209:
[----:B------:R-:W-:Y:S05]  /*67b0*/  BSYNC B1 ;  /* 0x0000000000017941 */ /* 0x000fea0003800000 */
.L_x_208:
        /* <DEDUP_REMOVED lines=9> */
.L_x_211:
[----:B------:R-:W-:Y:S05]  /*6850*/  BSYNC B1 ;  /* 0x0000000000017941 */ /* 0x000fea0003800000 */
.L_x_210:
        /* <DEDUP_REMOVED lines=9> */
.L_x_213:
[----:B------:R-:W-:Y:S05]  /*68f0*/  BSYNC B1 ;  /* 0x0000000000017941 */ /* 0x000fea0003800000 */
.L_x_212:
        /* <DEDUP_REMOVED lines=9> */
.L_x_215:
[----:B------:R-:W-:Y:S05]  /*6990*/  BSYNC B1 ;  /* 0x0000000000017941 */ /* 0x000fea0003800000 */
.L_x_214:
        /* <DEDUP_REMOVED lines=9> */
.L_x_217:
[----:B------:R-:W-:Y:S05]  /*6a30*/  BSYNC B1 ;  /* 0x0000000000017941 */ /* 0x000fea0003800000 */
.L_x_216:
        /* <DEDUP_REMOVED lines=9> */
.L_x_219:
[----:B------:R-:W-:Y:S05]  /*6ad0*/  BSYNC B1 ;  /* 0x0000000000017941 */ /* 0x000fea0003800000 */
.L_x_218:
        /* <DEDUP_REMOVED lines=9> */
.L_x_221:
[----:B------:R-:W-:Y:S05]  /*6b70*/  BSYNC B1 ;  /* 0x0000000000017941 */ /* 0x000fea0003800000 */
.L_x_220:
        /* <DEDUP_REMOVED lines=9> */
.L_x_223:
[----:B------:R-:W-:Y:S05]  /*6c10*/  BSYNC B1 ;  /* 0x0000000000017941 */ /* 0x000fea0003800000 */
.L_x_222:
        /* <DEDUP_REMOVED lines=9> */
.L_x_225:
[----:B------:R-:W-:Y:S05]  /*6cb0*/  BSYNC B1 ;  /* 0x0000000000017941 */ /* 0x000fea0003800000 */
.L_x_224:
        /* <DEDUP_REMOVED lines=9> */
.L_x_227:
[----:B------:R-:W-:Y:S05]  /*6d50*/  BSYNC B1 ;  /* 0x0000000000017941 */ /* 0x000fea0003800000 */
.L_x_226:
        /* <DEDUP_REMOVED lines=9> */
.L_x_229:
[----:B------:R-:W-:Y:S05]  /*6df0*/  BSYNC B1 ;  /* 0x0000000000017941 */ /* 0x000fea0003800000 */
.L_x_228:
        /* <DEDUP_REMOVED lines=9> */
.L_x_231:
[----:B------:R-:W-:Y:S05]  /*6e90*/  BSYNC B1 ;  /* 0x0000000000017941 */ /* 0x000fea0003800000 */
.L_x_230:
        /* <DEDUP_REMOVED lines=9> */
.L_x_233:
[----:B------:R-:W-:Y:S05]  /*6f30*/  BSYNC B1 ;  /* 0x0000000000017941 */ /* 0x000fea0003800000 */
.L_x_232:
        /* <DEDUP_REMOVED lines=9> */
.L_x_235:
[----:B------:R-:W-:Y:S05]  /*6fd0*/  BSYNC B1 ;  /* 0x0000000000017941 */ /* 0x000fea0003800000 */
.L_x_234:
        /* <DEDUP_REMOVED lines=9> */
.L_x_237:
[----:B------:R-:W-:Y:S05]  /*7070*/  BSYNC B1 ;  /* 0x0000000000017941 */ /* 0x000fea0003800000 */
.L_x_236:
        /* <DEDUP_REMOVED lines=9> */
.L_x_239:
[----:B------:R-:W-:Y:S05]  /*7110*/  BSYNC B1 ;  /* 0x0000000000017941 */ /* 0x000fea0003800000 */
.L_x_238:
        /* <DEDUP_REMOVED lines=9> */
.L_x_241:
[----:B------:R-:W-:Y:S05]  /*71b0*/  BSYNC B1 ;  /* 0x0000000000017941 */ /* 0x000fea0003800000 */
.L_x_240:
        /* <DEDUP_REMOVED lines=9> */
.L_x_243:
[----:B------:R-:W-:Y:S05]  /*7250*/  BSYNC B1 ;  /* 0x0000000000017941 */ /* 0x000fea0003800000 */
.L_x_242:
        /* <DEDUP_REMOVED lines=9> */
.L_x_245:
[----:B------:R-:W-:Y:S05]  /*72f0*/  BSYNC B1 ;  /* 0x0000000000017941 */ /* 0x000fea0003800000 */
.L_x_244:
        /* <DEDUP_REMOVED lines=9> */
.L_x_247:
[----:B------:R-:W-:Y:S05]  /*7390*/  BSYNC B1 ;  /* 0x0000000000017941 */ /* 0x000fea0003800000 */
.L_x_246:
        /* <DEDUP_REMOVED lines=9> */
.L_x_249:
[----:B------:R-:W-:Y:S05]  /*7430*/  BSYNC B1 ;  /* 0x0000000000017941 */ /* 0x000fea0003800000 */
.L_x_248:
        /* <DEDUP_REMOVED lines=9> */
.L_x_251:
[----:B------:R-:W-:Y:S05]  /*74d0*/  BSYNC B1 ;  /* 0x0000000000017941 */ /* 0x000fea0003800000 */
.L_x_250:
        /* <DEDUP_REMOVED lines=9> */
.L_x_253:
[----:B------:R-:W-:Y:S05]  /*7570*/  BSYNC B1 ;  /* 0x0000000000017941 */ /* 0x000fea0003800000 */
.L_x_252:
        /* <DEDUP_REMOVED lines=9> */
.L_x_255:
[----:B------:R-:W-:Y:S05]  /*7610*/  BSYNC B1 ;  /* 0x0000000000017941 */ /* 0x000fea0003800000 */
.L_x_254:
        /* <DEDUP_REMOVED lines=9> */
.L_x_257:
[----:B------:R-:W-:Y:S05]  /*76b0*/  BSYNC B1 ;  /* 0x0000000000017941 */ /* 0x000fea0003800000 */
.L_x_256:
        /* <DEDUP_REMOVED lines=9> */
.L_x_259:
[----:B------:R-:W-:Y:S05]  /*7750*/  BSYNC B1 ;  /* 0x0000000000017941 */ /* 0x000fea0003800000 */
.L_x_258:
        /* <DEDUP_REMOVED lines=9> */
.L_x_261:
[----:B------:R-:W-:Y:S05]  /*77f0*/  BSYNC B1 ;  /* 0x0000000000017941 */ /* 0x000fea0003800000 */
.L_x_260:
        /* <DEDUP_REMOVED lines=9> */
.L_x_263:
[----:B------:R-:W-:Y:S05]  /*7890*/  BSYNC B1 ;  /* 0x0000000000017941 */ /* 0x000fea0003800000 */
.L_x_262:
        /* <DEDUP_REMOVED lines=9> */
.L_x_265:
[----:B------:R-:W-:Y:S05]  /*7930*/  BSYNC B1 ;  /* 0x0000000000017941 */ /* 0x000fea0003800000 */
.L_x_264:
        /* <DEDUP_REMOVED lines=9> */
.L_x_267:
[----:B------:R-:W-:Y:S05]  /*79d0*/  BSYNC B1 ;  /* 0x0000000000017941 */ /* 0x000fea0003800000 */
.L_x_266:
        /* <DEDUP_REMOVED lines=9> */
.L_x_269:
[----:B------:R-:W-:Y:S05]  /*7a70*/  BSYNC B1 ;  /* 0x0000000000017941 */ /* 0x000fea0003800000 */
.L_x_268:
        /* <DEDUP_REMOVED lines=9> */
.L_x_271:
[----:B------:R-:W-:Y:S05]  /*7b10*/  BSYNC B1 ;  /* 0x0000000000017941 */ /* 0x000fea0003800000 */
.L_x_270:
        /* <DEDUP_REMOVED lines=9> */
.L_x_273:
[----:B------:R-:W-:Y:S05]  /*7bb0*/  BSYNC B1 ;  /* 0x0000000000017941 */ /* 0x000fea0003800000 */
.L_x_272:
        /* <DEDUP_REMOVED lines=9> */
.L_x_275:
[----:B------:R-:W-:Y:S05]  /*7c50*/  BSYNC B1 ;  /* 0x0000000000017941 */ /* 0x000fea0003800000 */
.L_x_274:
        /* <DEDUP_REMOVED lines=9> */
.L_x_277:
[----:B------:R-:W-:Y:S05]  /*7cf0*/  BSYNC B1 ;  /* 0x0000000000017941 */ /* 0x000fea0003800000 */
.L_x_276:
        /* <DEDUP_REMOVED lines=9> */
.L_x_279:
[----:B------:R-:W-:Y:S05]  /*7d90*/  BSYNC B1 ;  /* 0x0000000000017941 */ /* 0x000fea0003800000 */
.L_x_278:
        /* <DEDUP_REMOVED lines=9> */
.L_x_281:
[----:B------:R-:W-:Y:S05]  /*7e30*/  BSYNC B1 ;  /* 0x0000000000017941 */ /* 0x000fea0003800000 */
.L_x_280:
[----:B0----5:R-:W-:Y:S01]  /*7e40*/  LOP3.LUT R3, R154, 0xffffe000, RZ, 0xc0, !PT ;  /* 0xffffe0009a037812 */ /* 0x021fe200078ec0ff */
[----:B------:R-:W-:Y:S01]  /*7e50*/  BSSY B1, `(.L_x_282) ;  /* 0x0000008000017945 */ /* 0x000fe20003800000 */
[----:B------:R-:W-:-:S03]  /*7e60*/  ISETP.GT.AND P2, PT, R0, 0x78, P1 ;  /* 0x000000780000780c */ /* 0x000fc60000f44270 */
[----:B---3--:R-:W-:-:S04]  /*7e70*/  FMUL R4, R3, R156 ;  /* 0x0000009c03047220 */ /* 0x008fc80000400000 */
[----:B------:R-:W-:-:S05]  /*7e80*/  FFMA R85, R85, R155, R4 ;  /* 0x0000009b55557223 */ /* 0x000fca0000000004 */
[----:B------:R-:W-:-:S05]  /*7e90*/  F2FP.TF32.F32.PACK_B R85, R85 ;  /* 0x00000055ff55723e */ /* 0x000fca00024050ff */
[----:B------:R0:W-:Y:S01]  /*7ea0*/  @P0 STG.E desc[UR36][R6.64+0x1e4], R85 ;  /* 0x0001e45506000986 */ /* 0x0001e2000c101924 */
[----:B------:R-:W-:Y:S05]  /*7eb0*/  @!P2 BRA `(.L_x_283) ;  /* 0x000000000004a947 */ /* 0x000fea0003800000 */
[----:B------:R3:W5:Y:S02]  /*7ec0*/  LDG.E.LTC128B R154, desc[UR36][R10.64+0x1e0] ;  /* 0x0001e0240a9a7981 */ /* 0x000764000c1e1920 */
.L_x_283:
[----:B------:R-:W-:Y:S05]  /*7ed0*/  BSYNC B1 ;  /* 0x0000000000017941 */ /* 0x000fea0003800000 */
.L_x_282:
[----:B-----5:R-:W-:Y:S01]  /*7ee0*/  LOP3.LUT R3, R154, 0xffffe000, RZ, 0xc0, !PT ;  /* 0xffffe0009a037812 */ /* 0x020fe200078ec0ff */
[----:B------:R-:W-:Y:S01]  /*7ef0*/  @P2 IMAD.MOV.U32 R4, RZ, RZ, R8 ;  /* 0x000000ffff042224 */ /* 0x000fe200078e0008 */
[----:B------:R-:W-:Y:S01]  /*7f00*/  ISETP.GT.AND P1, PT, R0, 0x79, P1 ;  /* 0x000000790000780c */ /* 0x000fe20000f24270 */
[----:B------:R-:W-:Y:S01]  /*7f10*/  @P2 IMAD.MOV.U32 R5, RZ, RZ, R9 ;  /* 0x000000ffff052224 */ /* 0x000fe200078e0009 */
[----:B------:R-:W-:Y:S01]  /*7f20*/  BSSY B1, `(.L_x_284) ;  /* 0x0000007000017945 */ /* 0x000fe20003800000 */
[----:B------:R-:W-:-:S04]  /*7f30*/  FMUL R3, R3, R156 ;  /* 0x0000009c03037220 */ /* 0x000fc80000400000 */
[----:B------:R-:W-:-:S05]  /*7f40*/  FFMA R3, R86, R155, R3 ;  /* 0x0000009b56037223 */ /* 0x000fca0000000003 */
[----:B------:R-:W-:-:S05]  /*7f50*/  F2FP.TF32.F32.PACK_B R3, R3 ;  /* 0x00000003ff03723e */ /* 0x000fca00024050ff */
[----:B------:R0:W-:Y:S01]  /*7f60*/  @P2 STG.E desc[UR36][R4.64+0x1e0], R3 ;  /* 0x0001e00304002986 */ /* 0x0001e2000c101924 */
[----:B------:R-:W-:Y:S05]  /*7f70*/  @!P1 BRA `(.L_x_285) ;  /* 0x0000000000049947 */ /* 0x000fea0003800000 */
[----:B------:R0:W5:Y:S02]  /*7f80*/  LDG.E.LTC128B R154, desc[UR36][R10.64+0x1e4] ;  /* 0x0001e4240a9a7981 */ /* 0x000164000c1e1920 */
.L_x_285:
[----:B------:R-:W-:Y:S05]  /*7f90*/  BSYNC B1 ;  /* 0x0000000000017941 */ /* 0x000fea0003800000 */
.L_x_284:
[----:B------:R-:W-:Y:S05]  /*7fa0*/  @!P1 BRA `(.L_x_286) ;  /* 0x00000024003c9947 */ /* 0x000fea0003800000 */
[----:B0----5:R-:W-:-:S05]  /*7fb0*/  LOP3.LUT R3, R154, 0xffffe000, RZ, 0xc0, !PT ;  /* 0xffffe0009a037812 */ /* 0x021fca00078ec0ff */
[----:B------:R-:W-:-:S04]  /*7fc0*/  FMUL R0, R3, R156 ;  /* 0x0000009c03007220 */ /* 0x000fc80000400000 */
[----:B------:R-:W-:-:S05]  /*7fd0*/  FFMA R87, R87, R155, R0 ;  /* 0x0000009b57577223 */ /* 0x000fca0000000000 */
[----:B------:R-:W-:-:S05]  /*7fe0*/  F2FP.TF32.F32.PACK_B R87, R87 ;  /* 0x00000057ff57723e */ /* 0x000fca00024050ff */
[----:B------:R0:W-:Y:S01]  /*7ff0*/  STG.E desc[UR36][R8.64+0x1e4], R87 ;  /* 0x0001e45708007986 */ /* 0x0001e2000c101924 */
[----:B------:R-:W-:Y:S05]  /*8000*/  BRA `(.L_x_286) ;  /* 0x0000002400247947 */ /* 0x000fea0003800000 */
.L_x_35:
[----:B------:R-:W-:Y:S01]  /*8010*/  ULDC.64 UR4, c[0x0][0x5c0] ;  /* 0x0001700000047ab9 */ /* 0x000fe20000000a00 */
[-C--:B------:R-:W-:Y:S01]  /*8020*/  FMUL R15, R88, R155.reuse ;  /* 0x0000009b580f7220 */ /* 0x080fe20000400000 */
[----:B------:R-:W-:Y:S01]  /*8030*/  LEA R6, P0, R170, UR4, 0x2 ;  /* 0x00000004aa067c11 */ /* 0x000fe2000f8010ff */
[----:B------:R-:W-:Y:S01]  /*8040*/  IMAD.SHL.U32 R11, R4, 0x20, RZ ;  /* 0x00000020040b7824 */ /* 0x000fe200078e00ff */
[----:B------:R-:W-:Y:S01]  /*8050*/  ISETP.GT.AND P5, PT, R0, 0x1, P3 ;  /* 0x000000010000780c */ /* 0x000fe20001fa4270 */
[-C--:B------:R-:W-:Y:S01]  /*8060*/  FMUL R89, R89, R155.reuse ;  /* 0x0000009b59597220 */ /* 0x080fe20000400000 */
[----:B------:R-:W-:Y:S01]  /*8070*/  LEA.HI.X R7, R170, UR5, R173, 0x2, P0 ;  /* 0x00000005aa077c11 */ /* 0x000fe200080f14ad */
[-C--:B------:R-:W-:Y:S01]  /*8080*/  FMUL R21, R90, R155.reuse ;  /* 0x0000009b5a157220 */ /* 0x080fe20000400000 */
[----:B------:R-:W-:Y:S01]  /*8090*/  ISETP.GT.AND P0, PT, R3, 0x8, PT ;  /* 0x000000080300780c */ /* 0x000fe20003f04270 */
[----:B------:R-:W-:Y:S01]  /*80a0*/  FMUL R91, R91, R155 ;  /* 0x0000009b5b5b7220 */ /* 0x000fe20000400000 */
[----:B------:R-:W-:Y:S01]  /*80b0*/  F2FP.TF32.F32.PACK_B R15, R15 ;  /* 0x0000000fff0f723e */ /* 0x000fe200024050ff */
[-C--:B------:R-:W-:Y:S01]  /*80c0*/  FMUL R93, R93, R155.reuse ;  /* 0x0000009b5d5d7220 */ /* 0x080fe20000400000 */
[----:B------:R-:W-:Y:S01]  /*80d0*/  ISETP.GT.AND P1, PT, R0, RZ, P0 ;  /* 0x000000ff0000720c */ /* 0x000fe20000724270 */
[-C--:B------:R-:W-:Y:S01]  /*80e0*/  FMUL R23, R94, R155.reuse ;  /* 0x0000009b5e177220 */ /* 0x080fe20000400000 */
[----:B------:R-:W-:Y:S01]  /*80f0*/  ISETP.GT.AND P4, PT, R0, 0x1, P0 ;  /* 0x000000010000780c */ /* 0x000fe20000784270 */
[----:B------:R0:W-:Y:S01]  /*8100*/  @P2 STG.E desc[UR36][R6.64], R15 ;  /* 0x0000000f06002986 */ /* 0x0001e2000c101924 */
[----:B------:R-:W-:Y:S01]  /*8110*/  SHF.L.U64.HI R9, R4, 0x5, R5 ;  /* 0x0000000504097819 */ /* 0x000fe20000010205 */
[-C--:B------:R-:W-:Y:S01]  /*8120*/  FMUL R95, R95, R155.reuse ;  /* 0x0000009b5f5f7220 */ /* 0x080fe20000400000 */
[-C--:B------:R-:W-:Y:S01]  /*8130*/  IADD3 R12, P2, R11, R6.reuse, RZ ;  /* 0x000000060b0c7210 */ /* 0x080fe20007f5e0ff */
[----:B------:R-:W-:Y:S01]  /*8140*/  FMUL R97, R97, R155 ;  /* 0x0000009b61617220 */ /* 0x000fe20000400000 */
[----:B------:R-:W-:Y:S01]  /*8150*/  F2FP.TF32.F32.PACK_B R89, R89 ;  /* 0x00000059ff59723e */ /* 0x000fe200024050ff */
[----:B------:R-:W-:Y:S01]  /*8160*/  FMUL R99, R99, R155 ;  /* 0x0000009b63637220 */ /* 0x000fe20000400000 */
[----:B------:R-:W-:Y:S01]  /*8170*/  F2FP.TF32.F32.PACK_B R21, R21 ;  /* 0x00000015ff15723e */ /* 0x000fe200024050ff */
[----:B------:R-:W-:Y:S01]  /*8180*/  IMAD.X R13, R9, 0x1, R7, P2 ;  /* 0x00000001090d7824 */ /* 0x000fe200010e0607 */
[----:B------:R-:W-:Y:S01]  /*8190*/  F2FP.TF32.F32.PACK_B R91, R91 ;  /* 0x0000005bff5b723e */ /* 0x000fe200024050ff */
[----:B------:R-:W-:Y:S01]  /*81a0*/  @P5 STG.E desc[UR36][R6.64+0x4], R89 ;  /* 0x0000045906005986 */ /* 0x000fe2000c101924 */
[----:B------:R-:W-:Y:S01]  /*81b0*/  ISETP.GT.AND P5, PT, R0, 0x8, P3 ;  /* 0x000000080000780c */ /* 0x000fe20001fa4270 */
[-C--:B0-----:R-:W-:Y:S01]  /*81c0*/  FMUL R15, R92, R155.reuse ;  /* 0x0000009b5c0f7220 */ /* 0x081fe20000400000 */
[C---:B------:R-:W-:Y:S01]  /*81d0*/  ISETP.GT.AND P2, PT, R0.reuse, 0x9, P3 ;  /* 0x000000090000780c */ /* 0x040fe20001f44270 */
[----:B------:R0:W-:Y:S01]  /*81e0*/  @P1 STG.E desc[UR36][R12.64], R21 ;  /* 0x000000150c001986 */ /* 0x0001e2000c101924 */
[C---:B------:R-:W-:Y:S01]  /*81f0*/  ISETP.GT.AND P1, PT, R0.reuse, 0x8, P0 ;  /* 0x000000080000780c */ /* 0x040fe20000724270 */
[----:B------:R-:W-:Y:S01]  /*8200*/  FMUL R101, R101, R155 ;  /* 0x0000009b65657220 */ /* 0x000fe20000400000 */
[----:B------:R-:W-:Y:S01]  /*8210*/  F2FP.TF32.F32.PACK_B R15, R15 ;  /* 0x0000000fff0f723e */ /* 0x000fe200024050ff */
[----:B------:R-:W-:Y:S01]  /*8220*/  @P4 STG.E desc[UR36][R12.64+0x4], R91 ;  /* 0x0000045b0c004986 */ /* 0x000fe2000c101924 */
[----:B------:R-:W-:Y:S01]  /*8230*/  ISETP.GT.AND P4, PT, R0, 0x9, P0 ;  /* 0x000000090000780c */ /* 0x000fe20000784270 */
[----:B------:R-:W-:Y:S01]  /*8240*/  FMUL R103, R103, R155 ;  /* 0x0000009b67677220 */ /* 0x000fe20000400000 */
[----:B------:R-:W-:Y:S01]  /*8250*/  F2FP.TF32.F32.PACK_B R93, R93 ;  /* 0x0000005dff5d723e */ /* 0x000fe200024050ff */
[----:B------:R-:W-:Y:S01]  /*8260*/  FMUL R105, R105, R155 ;  /* 0x0000009b69697220 */ /* 0x000fe20000400000 */
[----:B------:R-:W-:Y:S01]  /*8270*/  F2FP.TF32.F32.PACK_B R23, R23 ;  /* 0x00000017ff17723e */ /* 0x000fe200024050ff */
[----:B------:R1:W-:Y:S01]  /*8280*/  @P5 STG.E desc[UR36][R6.64+0x20], R15 ;  /* 0x0000200f06005986 */ /* 0x0003e2000c101924 */
[----:B------:R-:W-:Y:S01]  /*8290*/  F2FP.TF32.F32.PACK_B R95, R95 ;  /* 0x0000005fff5f723e */ /* 0x000fe200024050ff */
[-C--:B0-----:R-:W-:Y:S01]  /*82a0*/  FMUL R21, R96, R155.reuse ;  /* 0x0000009b60157220 */ /* 0x081fe20000400000 */
[C---:B------:R-:W-:Y:S01]  /*82b0*/  ISETP.GT.AND P5, PT, R0.reuse, 0x10, P3 ;  /* 0x000000100000780c */ /* 0x040fe20001fa4270 */
[----:B------:R-:W-:Y:S01]  /*82c0*/  @P2 STG.E desc[UR36][R6.64+0x24], R93 ;  /* 0x0000245d06002986 */ /* 0x000fe2000c101924 */
[C---:B------:R-:W-:Y:S01]  /*82d0*/  ISETP.GT.AND P2, PT, R0.reuse, 0x11, P3 ;  /* 0x000000110000780c */ /* 0x040fe20001f44270 */
[----:B------:R-:W-:Y:S01]  /*82e0*/  FMUL R107, R107, R155 ;  /* 0x0000009b6b6b7220 */ /* 0x000fe20000400000 */
[----:B------:R-:W-:Y:S01]  /*82f0*/  F2FP.TF32.F32.PACK_B R21, R21 ;  /* 0x00000015ff15723e */ /* 0x000fe200024050ff */
[----:B------:R0:W-:Y:S01]  /*8300*/  @P1 STG.E desc[UR36][R12.64+0x20], R23 ;  /* 0x000020170c001986 */ /* 0x0001e2000c101924 */
[C---:B------:R-:W-:Y:S01]  /*8310*/  ISETP.GT.AND P1, PT, R0.reuse, 0x10, P0 ;  /* 0x000000100000780c */ /* 0x040fe20000724270 */
[----:B------:R-:W-:Y:S01]  /*8320*/  FMUL R109, R109, R155 ;  /* 0x0000009b6d6d7220 */ /* 0x000fe20000400000 */
[----:B------:R-:W-:Y:S01]  /*8330*/  F2FP.TF32.F32.PACK_B R97, R97 ;  /* 0x00000061ff61723e */ /* 0x000fe200024050ff */
[----:B------:R-:W-:Y:S01]  /*8340*/  @P4 STG.E desc[UR36][R12.64+0x24], R95 ;  /* 0x0000245f0c004986 */ /* 0x000fe2000c101924 */
[----:B------:R-:W-:Y:S01]  /*8350*/  ISETP.GT.AND P4, PT, R0, 0x11, P0 ;  /* 0x000000110000780c */ /* 0x000fe20000784270 */
[----:B-1----:R-:W-:Y:S01]  /*8360*/  FMUL R15, R98, R155 ;  /* 0x0000009b620f7220 */ /* 0x002fe20000400000 */
[----:B------:R-:W-:Y:S01]  /*8370*/  F2FP.TF32.F32.PACK_B R99, R99 ;  /* 0x00000063ff63723e */ /* 0x000fe200024050ff */
[----:B------:R1:W-:Y:S01]  /*8380*/  @P5 STG.E desc[UR36][R6.64+0x40], R21 ;  /* 0x0000401506005986 */ /* 0x0003e2000c101924 */
[C---:B------:R-:W-:Y:S01]  /*8390*/  ISETP.GT.AND P5, PT, R0.reuse, 0x18, P3 ;  /* 0x000000180000780c */ /* 0x040fe20001fa4270 */
[----:B------:R-:W-:Y:S01]  /*83a0*/  FMUL R111, R111, R155 ;  /* 0x0000009b6f6f7220 */ /* 0x000fe20000400000 */
[----:B------:R-:W-:Y:S01]  /*83b0*/  F2FP.TF32.F32.PACK_B R15, R15 ;  /* 0x0000000fff0f723e */ /* 0x000fe200024050ff */
[----:B------:R-:W-:Y:S01]  /*83c0*/  @P2 STG.E desc[UR36][R6.64+0x44], R97 ;  /* 0x0000446106002986 */ /* 0x000fe2000c101924 */
[----:B------:R-:W-:Y:S01]  /*83d0*/  ISETP.GT.AND P2, PT, R0, 0x19, P3 ;  /* 0x000000190000780c */ /* 0x000fe20001f44270 */
[----:B0-----:R-:W-:Y:S01]  /*83e0*/  FMUL R23, R100, R155 ;  /* 0x0000009b64177220 */ /* 0x001fe20000400000 */
        /* <DEDUP_REMOVED lines=177> */
[----:B------:R-:W-:Y:S01]  /*8f00*/  @P1 STG.E desc[UR36][R12.64+0x1a0], R23 ;  /* 0x0001a0170c001986 */ /* 0x000fe2000c101924 */
        /* <DEDUP_REMOVED lines=11> */
[-C--:B------:R-:W-:Y:S01]  /*8fc0*/  FMUL R33, R33, R155.reuse ;  /* 0x0000009b21217220 */ /* 0x080fe20000400000 */
[----:B------:R-:W-:Y:S01]  /*8fd0*/  ISETP.GT.AND P3, PT, R0, 0x79, P3 ;  /* 0x000000790000780c */ /* 0x000fe20001f64270 */
[----:B------:R-:W-:Y:S01]  /*8fe0*/  @P1 STG.E desc[UR36][R6.64+0x1c4], R145 ;  /* 0x0001c49106001986 */ /* 0x000fe2000c101924 */
[----:B------:R-:W-:Y:S01]  /*8ff0*/  ISETP.GT.AND P1, PT, R3, 0x80, PT ;  /* 0x000000800300780c */ /* 0x000fe20003f24270 */
[----:B------:R-:W-:Y:S01]  /*9000*/  FMUL R35, R35, R155 ;  /* 0x0000009b23237220 */ /* 0x000fe20000400000 */
[----:B------:R-:W-:Y:S01]  /*9010*/  F2FP.TF32.F32.PACK_B R149, R149 ;  /* 0x00000095ff95723e */ /* 0x000fe200024050ff */
[----:B------:R1:W-:Y:S01]  /*9020*/  @P2 STG.E desc[UR36][R12.64+0x1c0], R15 ;  /* 0x0001c00f0c002986 */ /* 0x0003e2000c101924 */
[----:B------:R-:W-:Y:S01]  /*9030*/  ISETP.GT.AND P2, PT, R3, 0x88, PT ;  /* 0x000000880300780c */ /* 0x000fe20003f44270 */
[-C--:B------:R-:W-:Y:S01]  /*9040*/  FMUL R3, R148, R155.reuse ;  /* 0x0000009b94037220 */ /* 0x080fe20000400000 */
[-C--:B0-----:R-:W-:Y:S01]  /*9050*/  FMUL R21, R150, R155.reuse ;  /* 0x0000009b96157220 */ /* 0x081fe20000400000 */
[----:B------:R-:W-:Y:S01]  /*9060*/  @P4 STG.E desc[UR36][R12.64+0x1c4], R147 ;  /* 0x0001c4930c004986 */ /* 0x000fe2000c101924 */
[C---:B------:R-:W-:Y:S01]  /*9070*/  ISETP.GT.AND P4, PT, R0.reuse, 0x78, P0 ;  /* 0x000000780000780c */ /* 0x040fe20000784270 */
[-C--:B------:R-:W-:Y:S01]  /*9080*/  FMUL R37, R37, R155.reuse ;  /* 0x0000009b25257220 */ /* 0x080fe20000400000 */
[----:B------:R-:W-:Y:S01]  /*9090*/  ISETP.GT.AND P0, PT, R0, 0x79, P0 ;  /* 0x000000790000780c */ /* 0x000fe20000704270 */
[----:B------:R-:W-:Y:S01]  /*90a0*/  FMUL R39, R39, R155 ;  /* 0x0000009b27277220 */ /* 0x000fe20000400000 */
[----:B------:R-:W-:Y:S01]  /*90b0*/  F2FP.TF32.F32.PACK_B R3, R3 ;  /* 0x00000003ff03723e */ /* 0x000fe200024050ff */
[----:B------:R-:W-:Y:S01]  /*90c0*/  FMUL R41, R41, R155 ;  /* 0x0000009b29297220 */ /* 0x000fe20000400000 */
[----:B------:R-:W-:Y:S01]  /*90d0*/  F2FP.TF32.F32.PACK_B R21, R21 ;  /* 0x00000015ff15723e */ /* 0x000fe200024050ff */
[C---:B-1----:R-:W-:Y:S01]  /*90e0*/  IMAD.SHL.U32 R15, R4.reuse, 0x200, RZ ;  /* 0x00000200040f7824 */ /* 0x042fe200078e00ff */
[----:B------:R-:W-:Y:S01]  /*90f0*/  F2FP.TF32.F32.PACK_B R151, R151 ;  /* 0x00000097ff97723e */ /* 0x000fe200024050ff */
[----:B------:R0:W-:Y:S01]  /*9100*/  @P5 STG.E desc[UR36][R6.64+0x1e0], R3 ;  /* 0x0001e00306005986 */ /* 0x0001e2000c101924 */
[----:B------:R-:W-:Y:S01]  /*9110*/  SHF.L.U64.HI R5, R4, 0x9, R5 ;  /* 0x0000000904057819 */ /* 0x000fe20000010205 */
[----:B------:R-:W-:Y:S01]  /*9120*/  FMUL R43, R43, R155 ;  /* 0x0000009b2b2b7220 */ /* 0x000fe20000400000 */
[----:B------:R-:W-:Y:S01]  /*9130*/  F2FP.TF32.F32.PACK_B R25, R25 ;  /* 0x00000019ff19723e */ /* 0x000fe200024050ff */
[----:B------:R-:W-:Y:S01]  /*9140*/  @P3 STG.E desc[UR36][R6.64+0x1e4], R149 ;  /* 0x0001e49506003986 */ /* 0x000fe2000c101924 */
[-C--:B------:R-:W-:Y:S01]  /*9150*/  IADD3 R4, P3, R15, R6.reuse, RZ ;  /* 0x000000060f047210 */ /* 0x080fe20007f7e0ff */
[----:B------:R-:W-:Y:S01]  /*9160*/  FMUL R45, R45, R155 ;  /* 0x0000009b2d2d7220 */ /* 0x000fe20000400000 */
[----:B------:R-:W-:Y:S01]  /*9170*/  F2FP.TF32.F32.PACK_B R27, R27 ;  /* 0x0000001bff1b723e */ /* 0x000fe200024050ff */
[----:B------:R1:W-:Y:S01]  /*9180*/  @P4 STG.E desc[UR36][R12.64+0x1e0], R21 ;  /* 0x0001e0150c004986 */ /* 0x0003e2000c101924 */
[----:B------:R-:W-:Y:S01]  /*9190*/  IADD3 R14, P4, P5, R11, R6, R15 ;  /* 0x000000060b0e7210 */ /* 0x000fe20007d9e00f */
[----:B------:R-:W-:Y:S01]  /*91a0*/  FMUL R47, R47, R155 ;  /* 0x0000009b2f2f7220 */ /* 0x000fe20000400000 */
[----:B------:R-:W-:Y:S01]  /*91b0*/  F2FP.TF32.F32.PACK_B R29, R29 ;  /* 0x0000001dff1d723e */ /* 0x000fe200024050ff */
[----:B------:R2:W-:Y:S01]  /*91c0*/  @P0 STG.E desc[UR36][R12.64+0x1e4], R151 ;  /* 0x0001e4970c000986 */ /* 0x0005e2000c101924 */
[----:B------:R-:W-:Y:S01]  /*91d0*/  ISETP.GT.AND P0, PT, R0, RZ, P1 ;  /* 0x000000ff0000720c */ /* 0x000fe20000f04270 */
[----:B0-----:R-:W-:Y:S01]  /*91e0*/  FMUL R3, R24, R155 ;  /* 0x0000009b18037220 */ /* 0x001fe20000400000 */
[----:B------:R-:W-:Y:S01]  /*91f0*/  IADD3.X R15, R9, R7, R5, P4, P5 ;  /* 0x00000007090f7210 */ /* 0x000fe200027ea405 */
[----:B------:R-:W-:Y:S01]  /*9200*/  IMAD.X R5, R5, 0x1, R7, P3 ;  /* 0x0000000105057824 */ /* 0x000fe200018e0607 */
[C---:B------:R-:W-:Y:S01]  /*9210*/  ISETP.GT.AND P5, PT, R0.reuse, 0x1, P1 ;  /* 0x000000010000780c */ /* 0x040fe20000fa4270 */
[-C--:B------:R-:W-:Y:S01]  /*9220*/  FMUL R49, R49, R155.reuse ;  /* 0x0000009b31317220 */ /* 0x080fe20000400000 */
[----:B------:R-:W-:Y:S01]  /*9230*/  ISETP.GT.AND P4, PT, R0, RZ, P2 ;  /* 0x000000ff0000720c */ /* 0x000fe20001784270 */
[----:B-1----:R-:W-:Y:S01]  /*9240*/  FMUL R21, R26, R155 ;  /* 0x0000009b1a157220 */ /* 0x002fe20000400000 */
[----:B------:R-:W-:Y:S01]  /*9250*/  F2FP.TF32.F32.PACK_B R3, R3 ;  /* 0x00000003ff03723e */ /* 0x000fe200024050ff */
[-C--:B------:R-:W-:Y:S01]  /*9260*/  FMUL R51, R51, R155.reuse ;  /* 0x0000009b33337220 */ /* 0x080fe20000400000 */
[-C--:B------:R-:W-:Y:S01]  /*9270*/  IADD3 R6, P3, R11, R4.reuse, RZ ;  /* 0x000000040b067210 */ /* 0x080fe20007f7e0ff */
[----:B--2---:R-:W-:Y:S01]  /*9280*/  FMUL R13, R28, R155 ;  /* 0x0000009b1c0d7220 */ /* 0x004fe20000400000 */
[----:B------:R-:W-:Y:S01]  /*9290*/  F2FP.TF32.F32.PACK_B R21, R21 ;  /* 0x00000015ff15723e */ /* 0x000fe200024050ff */
[----:B------:R0:W-:Y:S01]  /*92a0*/  @P0 STG.E desc[UR36][R4.64], R3 ;  /* 0x0000000304000986 */ /* 0x0001e2000c101924 */
[C---:B------:R-:W-:Y:S01]  /*92b0*/  ISETP.GT.AND P0, PT, R0.reuse, 0x1, P2 ;  /* 0x000000010000780c */ /* 0x040fe20001704270 */
[--C-:B------:R-:W-:Y:S01]  /*92c0*/  IMAD.X R7, R9, 0x1, R5.reuse, P3 ;  /* 0x0000000109077824 */ /* 0x100fe200018e0605 */
[C---:B------:R-:W-:Y:S01]  /*92d0*/  ISETP.GT.AND P3, PT, R0.reuse, 0x9, P1 ;  /* 0x000000090000780c */ /* 0x040fe20000f64270 */
[----:B------:R-:W-:Y:S01]  /*92e0*/  @P5 STG.E desc[UR36][R4.64+0x4], R25 ;  /* 0x0000041904005986 */ /* 0x000fe2000c101924 */
[----:B------:R-:W-:Y:S01]  /*92f0*/  F2FP.TF32.F32.PACK_B R13, R13 ;  /* 0x0000000dff0d723e */ /* 0x000fe200024050ff */
[-C--:B------:R-:W-:Y:S01]  /*9300*/  FMUL R53, R53, R155.reuse ;  /* 0x0000009b35357220 */ /* 0x080fe20000400000 */
[----:B------:R-:W-:Y:S01]  /*9310*/  IADD3 R8, P5, R11, R4, RZ ;  /* 0x000000040b087210 */ /* 0x000fe20007fbe0ff */
[----:B------:R1:W-:Y:S01]  /*9320*/  @P4 STG.E desc[UR36][R6.64], R21 ;  /* 0x0000001506004986 */ /* 0x0003e2000c101924 */
[----:B------:R-:W-:Y:S01]  /*9330*/  ISETP.GT.AND P4, PT, R0, 0x8, P1 ;  /* 0x000000080000780c */ /* 0x000fe20000f84270 */
[----:B------:R-:W-:Y:S01]  /*9340*/  FMUL R11, R32, R155 ;  /* 0x0000009b200b7220 */ /* 0x000fe20000400000 */
[----:B------:R-:W-:Y:S01]  /*9350*/  F2FP.TF32.F32.PACK_B R31, R31 ;  /* 0x0000001fff1f723e */ /* 0x000fe200024050ff */
[-C--:B0-----:R-:W-:Y:S01]  /*9360*/  FMUL R3, R30, R155.reuse ;  /* 0x0000009b1e037220 */ /* 0x081fe20000400000 */
[----:B------:R-:W-:Y:S01]  /*9370*/  IMAD.X R9, R9, 0x1, R5, P5 ;  /* 0x0000000109097824 */ /* 0x000fe200028e0605 */
[----:B------:R-:W-:Y:S01]  /*9380*/  @P0 STG.E desc[UR36][R6.64+0x4], R27 ;  /* 0x0000041b06000986 */ /* 0x000fe2000c101924 */
[C---:B------:R-:W-:Y:S01]  /*9390*/  ISETP.GT.AND P0, PT, R0.reuse, 0x8, P2 ;  /* 0x000000080000780c */ /* 0x040fe20001704270 */
[----:B------:R-:W-:Y:S01]  /*93a0*/  FMUL R55, R55, R155 ;  /* 0x0000009b37377220 */ /* 0x000fe20000400000 */
[----:B------:R-:W-:Y:S01]  /*93b0*/  F2FP.TF32.F32.PACK_B R3, R3 ;  /* 0x00000003ff03723e */ /* 0x000fe200024050ff */
[----:B------:R-:W-:Y:S01]  /*93c0*/  @P3 STG.E desc[UR36][R4.64+0x24], R29 ;  /* 0x0000241d04003986 */ /* 0x000fe2000c101924 */
[----:B------:R-:W-:Y:S01]  /*93d0*/  ISETP.GT.AND P5, PT, R0, 0x10, P1 ;  /* 0x000000100000780c */ /* 0x000fe20000fa4270 */
[-C--:B-1----:R-:W-:Y:S01]  /*93e0*/  FMUL R21, R36, R155.reuse ;  /* 0x0000009b24157220 */ /* 0x082fe20000400000 */
[C---:B------:R-:W-:Y:S01]  /*93f0*/  ISETP.GT.AND P3, PT, R0.reuse, 0x11, P1 ;  /* 0x000000110000780c */ /* 0x040fe20000f64270 */
[----:B------:R0:W-:Y:S01]  /*9400*/  @P4 STG.E desc[UR36][R4.64+0x20], R13 ;  /* 0x0000200d04004986 */ /* 0x0001e2000c101924 */
[C---:B------:R-:W-:Y:S01]  /*9410*/  ISETP.GT.AND P4, PT, R0.reuse, 0x9, P2 ;  /* 0x000000090000780c */ /* 0x040fe20001784270 */
[----:B------:R-:W-:Y:S01]  /*9420*/  FMUL R57, R57, R155 ;  /* 0x0000009b39397220 */ /* 0x000fe20000400000 */
[----:B------:R-:W-:Y:S01]  /*9430*/  F2FP.TF32.F32.PACK_B R11, R11 ;  /* 0x0000000bff0b723e */ /* 0x000fe200024050ff */
[----:B------:R-:W-:Y:S01]  /*9440*/  FMUL R59, R59, R155 ;  /* 0x0000009b3b3b7220 */ /* 0x000fe20000400000 */
[----:B------:R-:W-:Y:S01]  /*9450*/  F2FP.TF32.F32.PACK_B R33, R33 ;  /* 0x00000021ff21723e */ /* 0x000fe200024050ff */
[----:B------:R1:W-:Y:S01]  /*9460*/  @P0 STG.E desc[UR36][R8.64+0x20], R3 ;  /* 0x0000200308000986 */ /* 0x0003e2000c101924 */
[----:B------:R-:W-:Y:S01]  /*9470*/  ISETP.GT.AND P0, PT, R0, 0x10, P2 ;  /* 0x000000100000780c */ /* 0x000fe20001704270 */
[----:B------:R-:W-:Y:S01]  /*9480*/  FMUL R61, R61, R155 ;  /* 0x0000009b3d3d7220 */ /* 0x000fe20000400000 */
[----:B------:R-:W-:Y:S01]  /*9490*/  F2FP.TF32.F32.PACK_B R35, R35 ;  /* 0x00000023ff23723e */ /* 0x000fe200024050ff */
[----:B------:R-:W-:Y:S01]  /*94a0*/  FMUL R63, R63, R155 ;  /* 0x0000009b3f3f7220 */ /* 0x000fe20000400000 */
[----:B------:R-:W-:Y:S01]  /*94b0*/  F2FP.TF32.F32.PACK_B R21, R21 ;  /* 0x00000015ff15723e */ /* 0x000fe200024050ff */
[----:B0-----:R-:W-:Y:S01]  /*94c0*/  FMUL R13, R34, R155 ;  /* 0x0000009b220d7220 */ /* 0x001fe20000400000 */
[----:B------:R-:W-:Y:S01]  /*94d0*/  F2FP.TF32.F32.PACK_B R37, R37 ;  /* 0x00000025ff25723e */ /* 0x000fe200024050ff */
[----:B------:R-:W-:Y:S01]  /*94e0*/  @P4 STG.E desc[UR36][R14.64+0x24], R31 ;  /* 0x0000241f0e004986 */ /* 0x000fe2000c101924 */
[C---:B------:R-:W-:Y:S01]  /*94f0*/  ISETP.GT.AND P4, PT, R0.reuse, 0x11, P2 ;  /* 0x000000110000780c */ /* 0x040fe20001784270 */
[----:B------:R-:W-:Y:S01]  /*9500*/  FMUL R65, R65, R155 ;  /* 0x0000009b41417220 */ /* 0x000fe20000400000 */
[----:B------:R-:W-:Y:S01]  /*9510*/  F2FP.TF32.F32.PACK_B R13, R13 ;  /* 0x0000000dff0d723e */ /* 0x000fe200024050ff */
[----:B------:R0:W-:Y:S01]  /*9520*/  @P5 STG.E desc[UR36][R4.64+0x40], R11 ;  /* 0x0000400b04005986 */ /* 0x0001e2000c101924 */
[----:B------:R-:W-:Y:S01]  /*9530*/  ISETP.GT.AND P5, PT, R0, 0x18, P1 ;  /* 0x000000180000780c */ /* 0x000fe20000fa4270 */
[----:B------:R-:W-:-:S02]  /*9540*/  @P0 IMAD.MOV.U32 R6, RZ, RZ, R14 ;  /* 0x000000ffff060224 */ /* 0x000fc400078e000e */
[-C--:B-1----:R-:W-:Y:S01]  /*9550*/  FMUL R3, R38, R155.reuse ;  /* 0x0000009b26037220 */ /* 0x082fe20000400000 */
[--C-:B------:R-:W-:Y:S01]  /*9560*/  @P0 IMAD.MOV.U32 R7, RZ, RZ, R15.reuse ;  /* 0x000000ffff070224 */ /* 0x100fe200078e000f */
[----:B------:R-:W-:Y:S01]  /*9570*/  @P3 STG.E desc[UR36][R4.64+0x44], R33 ;  /* 0x0000442104003986 */ /* 0x000fe2000c101924 */
[----:B------:R-:W-:Y:S01]  /*9580*/  ISETP.GT.AND P3, PT, R0, 0x19, P1 ;  /* 0x000000190000780c */ /* 0x000fe20000f64270 */
[----:B------:R-:W-:Y:S01]  /*9590*/  FMUL R9, R40, R155 ;  /* 0x0000009b28097220 */ /* 0x000fe20000400000 */
[----:B------:R-:W-:Y:S01]  /*95a0*/  F2FP.TF32.F32.PACK_B R3, R3 ;  /* 0x00000003ff03723e */ /* 0x000fe200024050ff */
[----:B------:R1:W-:Y:S01]  /*95b0*/  @P0 STG.E desc[UR36][R6.64+0x40], R13 ;  /* 0x0000400d06000986 */ /* 0x0003e2000c101924 */
[----:B------:R-:W-:Y:S01]  /*95c0*/  ISETP.GT.AND P0, PT, R0, 0x18, P2 ;  /* 0x000000180000780c */ /* 0x000fe20001704270 */
[----:B------:R-:W-:Y:S01]  /*95d0*/  FMUL R67, R67, R155 ;  /* 0x0000009b43437220 */ /* 0x000fe20000400000 */
[----:B------:R-:W-:Y:S01]  /*95e0*/  F2FP.TF32.F32.PACK_B R39, R39 ;  /* 0x00000027ff27723e */ /* 0x000fe200024050ff */
[----:B0-----:R-:W-:Y:S01]  /*95f0*/  FMUL R11, R42, R155 ;  /* 0x0000009b2a0b7220 */ /* 0x001fe20000400000 */
[----:B------:R-:W-:Y:S01]  /*9600*/  F2FP.TF32.F32.PACK_B R9, R9 ;  /* 0x00000009ff09723e */ /* 0x000fe200024050ff */
[----:B------:R-:W-:Y:S01]  /*9610*/  FMUL R69, R69, R155 ;  /* 0x0000009b45457220 */ /* 0x000fe20000400000 */
[----:B------:R-:W-:Y:S01]  /*9620*/  F2FP.TF32.F32.PACK_B R41, R41 ;  /* 0x00000029ff29723e */ /* 0x000fe200024050ff */
[----:B------:R-:W-:Y:S01]  /*9630*/  FMUL R71, R71, R155 ;  /* 0x0000009b47477220 */ /* 0x000fe20000400000 */
[----:B------:R-:W-:Y:S01]  /*9640*/  F2FP.TF32.F32.PACK_B R11, R11 ;  /* 0x0000000bff0b723e */ /* 0x000fe200024050ff */
[----:B------:R-:W-:Y:S01]  /*9650*/  FMUL R73, R73, R155 ;  /* 0x0000009b49497220 */ /* 0x000fe20000400000 */
[----:B------:R-:W-:Y:S01]  /*9660*/  F2FP.TF32.F32.PACK_B R43, R43 ;  /* 0x0000002bff2b723e */ /* 0x000fe200024050ff */
[--C-:B-1----:R-:W-:Y:S01]  /*9670*/  @P4 IMAD.MOV.U32 R6, RZ, RZ, R14.reuse ;  /* 0x000000ffff064224 */ /* 0x102fe200078e000e */
[----:B------:R-:W-:Y:S01]  /*9680*/  F2FP.TF32.F32.PACK_B R45, R45 ;  /* 0x0000002dff2d723e */ /* 0x000fe200024050ff */
[--C-:B------:R-:W-:Y:S01]  /*9690*/  @P4 IMAD.MOV.U32 R7, RZ, RZ, R15.reuse ;  /* 0x000000ffff074224 */ /* 0x100fe200078e000f */
[----:B------:R-:W-:Y:S01]  /*96a0*/  F2FP.TF32.F32.PACK_B R47, R47 ;  /* 0x0000002fff2f723e */ /* 0x000fe200024050ff */
[----:B------:R-:W-:Y:S01]  /*96b0*/  FMUL R75, R75, R155 ;  /* 0x0000009b4b4b7220 */ /* 0x000fe20000400000 */
[----:B------:R-:W-:Y:S01]  /*96c0*/  F2FP.TF32.F32.PACK_B R49, R49 ;  /* 0x00000031ff31723e */ /* 0x000fe200024050ff */
[-C--:B------:R-:W-:Y:S01]  /*96d0*/  FMUL R77, R77, R155.reuse ;  /* 0x0000009b4d4d7220 */ /* 0x080fe20000400000 */
[----:B------:R0:W-:Y:S01]  /*96e0*/  @P4 STG.E desc[UR36][R6.64+0x44], R35 ;  /* 0x0000442306004986 */ /* 0x0001e2000c101924 */
[C---:B------:R-:W-:Y:S01]  /*96f0*/  ISETP.GT.AND P4, PT, R0.reuse, 0x19, P2 ;  /* 0x000000190000780c */ /* 0x040fe20001784270 */
[----:B------:R-:W-:Y:S01]  /*9700*/  FMUL R79, R79, R155 ;  /* 0x0000009b4f4f7220 */ /* 0x000fe20000400000 */
[----:B------:R-:W-:Y:S01]  /*9710*/  F2FP.TF32.F32.PACK_B R51, R51 ;  /* 0x00000033ff33723e */ /* 0x000fe200024050ff */
[----:B------:R1:W-:Y:S01]  /*9720*/  @P5 STG.E desc[UR36][R4.64+0x60], R21 ;  /* 0x0000601504005986 */ /* 0x0003e2000c101924 */
[----:B------:R-:W-:Y:S01]  /*9730*/  ISETP.GT.AND P5, PT, R0, 0x20, P1 ;  /* 0x000000200000780c */ /* 0x000fe20000fa4270 */
[----:B------:R-:W-:Y:S01]  /*9740*/  FMUL R13, R80, R155 ;  /* 0x0000009b500d7220 */ /* 0x000fe20000400000 */
[----:B------:R-:W-:Y:S01]  /*9750*/  F2FP.TF32.F32.PACK_B R53, R53 ;  /* 0x00000035ff35723e */ /* 0x000fe200024050ff */
[----:B------:R-:W-:Y:S01]  /*9760*/  @P3 STG.E desc[UR36][R4.64+0x64], R37 ;  /* 0x0000642504003986 */ /* 0x000fe2000c101924 */
[----:B------:R-:W-:Y:S01]  /*9770*/  ISETP.GT.AND P3, PT, R0, 0x21, P1 ;  /* 0x000000210000780c */ /* 0x000fe20000f64270 */
[----:B------:R-:W-:Y:S01]  /*9780*/  FMUL R81, R81, R155 ;  /* 0x0000009b51517220 */ /* 0x000fe20000400000 */
[----:B------:R-:W-:Y:S01]  /*9790*/  F2FP.TF32.F32.PACK_B R55, R55 ;  /* 0x00000037ff37723e */ /* 0x000fe200024050ff */
[----:B0-----:R-:W-:Y:S01]  /*97a0*/  @P0 IMAD.MOV.U32 R6, RZ, RZ, R14 ;  /* 0x000000ffff060224 */ /* 0x001fe200078e000e */
[----:B------:R-:W-:Y:S01]  /*97b0*/  F2FP.TF32.F32.PACK_B R57, R57 ;  /* 0x00000039ff39723e */ /* 0x000fe200024050ff */
[----:B------:R-:W-:Y:S01]  /*97c0*/  @P0 IMAD.MOV.U32 R7, RZ, RZ, R15 ;  /* 0x000000ffff070224 */ /* 0x000fe200078e000f */
[----:B------:R-:W-:Y:S01]  /*97d0*/  F2FP.TF32.F32.PACK_B R59, R59 ;  /* 0x0000003bff3b723e */ /* 0x000fe200024050ff */
[----:B------:R-:W-:Y:S01]  /*97e0*/  FMUL R83, R83, R155 ;  /* 0x0000009b53537220 */ /* 0x000fe20000400000 */
[----:B------:R-:W-:Y:S01]  /*97f0*/  F2FP.TF32.F32.PACK_B R61, R61 ;  /* 0x0000003dff3d723e */ /* 0x000fe200024050ff */
[-C--:B-1----:R-:W-:Y:S01]  /*9800*/  FMUL R21, R84, R155.reuse ;  /* 0x0000009b54157220 */ /* 0x082fe20000400000 */
[----:B------:R0:W-:Y:S01]  /*9810*/  @P0 STG.E desc[UR36][R6.64+0x60], R3 ;  /* 0x0000600306000986 */ /* 0x0001e2000c101924 */
[----:B------:R-:W-:Y:S01]  /*9820*/  ISETP.GT.AND P0, PT, R0, 0x20, P2 ;  /* 0x000000200000780c */ /* 0x000fe20001704270 */
[----:B------:R-:W-:Y:S01]  /*9830*/  FMUL R85, R85, R155 ;  /* 0x0000009b55557220 */ /* 0x000fe20000400000 */
[----:B------:R-:W-:Y:S01]  /*9840*/  F2FP.TF32.F32.PACK_B R63, R63 ;  /* 0x0000003fff3f723e */ /* 0x000fe200024050ff */
[----:B------:R-:W-:Y:S01]  /*9850*/  FMUL R87, R87, R155 ;  /* 0x0000009b57577220 */ /* 0x000fe20000400000 */
[----:B------:R-:W-:-:S02]  /*9860*/  F2FP.TF32.F32.PACK_B R65, R65 ;  /* 0x00000041ff41723e */ /* 0x000fc400024050ff */
[----:B------:R-:W-:Y:S02]  /*9870*/  F2FP.TF32.F32.PACK_B R67, R67 ;  /* 0x00000043ff43723e */ /* 0x000fe400024050ff */
[----:B------:R-:W-:Y:S02]  /*9880*/  F2FP.TF32.F32.PACK_B R69, R69 ;  /* 0x00000045ff45723e */ /* 0x000fe400024050ff */
[----:B------:R-:W-:Y:S01]  /*9890*/  F2FP.TF32.F32.PACK_B R71, R71 ;  /* 0x00000047ff47723e */ /* 0x000fe200024050ff */
[----:B0-----:R-:W-:Y:S02]  /*98a0*/  @P4 IMAD.MOV.U32 R6, RZ, RZ, R14 ;  /* 0x000000ffff064224 */ /* 0x001fe400078e000e */
[----:B------:R-:W-:Y:S01]  /*98b0*/  FMUL R3, R44, R155 ;  /* 0x0000009b2c037220 */ /* 0x000fe20000400000 */
[----:B------:R-:W-:Y:S01]  /*98c0*/  @P4 IMAD.MOV.U32 R7, RZ, RZ, R15 ;  /* 0x000000ffff074224 */ /* 0x000fe200078e000f */
[----:B------:R-:W-:Y:S02]  /*98d0*/  F2FP.TF32.F32.PACK_B R73, R73 ;  /* 0x00000049ff49723e */ /* 0x000fe400024050ff */
[----:B------:R-:W-:-:S02]  /*98e0*/  F2FP.TF32.F32.PACK_B R75, R75 ;  /* 0x0000004bff4b723e */ /* 0x000fc400024050ff */
[----:B------:R0:W-:Y:S01]  /*98f0*/  @P4 STG.E desc[UR36][R6.64+0x64], R39 ;  /* 0x0000642706004986 */ /* 0x0001e2000c101924 */
[C---:B------:R-:W-:Y:S02]  /*9900*/  ISETP.GT.AND P4, PT, R0.reuse, 0x21, P2 ;  /* 0x000000210000780c */ /* 0x040fe40001784270 */
[----:B------:R-:W-:Y:S01]  /*9910*/  F2FP.TF32.F32.PACK_B R3, R3 ;  /* 0x00000003ff03723e */ /* 0x000fe200024050ff */
[----:B------:R1:W-:Y:S01]  /*9920*/  @P5 STG.E desc[UR36][R4.64+0x80], R9 ;  /* 0x0000800904005986 */ /* 0x0003e2000c101924 */
[C---:B------:R-:W-:Y:S02]  /*9930*/  ISETP.GT.AND P5, PT, R0.reuse, 0x28, P1 ;  /* 0x000000280000780c */ /* 0x040fe40000fa4270 */
[----:B------:R-:W-:Y:S01]  /*9940*/  F2FP.TF32.F32.PACK_B R77, R77 ;  /* 0x0000004dff4d723e */ /* 0x000fe200024050ff */
[----:B------:R-:W-:Y:S01]  /*9950*/  @P3 STG.E desc[UR36][R4.64+0x84], R41 ;  /* 0x0000842904003986 */ /* 0x000fe2000c101924 */
[----:B------:R-:W-:Y:S02]  /*9960*/  ISETP.GT.AND P3, PT, R0, 0x29, P1 ;  /* 0x000000290000780c */ /* 0x000fe40000f64270 */
[----:B------:R-:W-:Y:S01]  /*9970*/  F2FP.TF32.F32.PACK_B R79, R79 ;  /* 0x0000004fff4f723e */ /* 0x000fe200024050ff */
[----:B0-----:R-:W-:Y:S01]  /*9980*/  @P0 IMAD.MOV.U32 R6, RZ, RZ, R14 ;  /* 0x000000ffff060224 */ /* 0x001fe200078e000e */
[----:B------:R-:W-:Y:S01]  /*9990*/  F2FP.TF32.F32.PACK_B R13, R13 ;  /* 0x0000000dff0d723e */ /* 0x000fe200024050ff */
[----:B------:R-:W-:Y:S01]  /*99a0*/  @P0 IMAD.MOV.U32 R7, RZ, RZ, R15 ;  /* 0x000000ffff070224 */ /* 0x000fe200078e000f */
[----:B------:R-:W-:Y:S01]  /*99b0*/  F2FP.TF32.F32.PACK_B R81, R81 ;  /* 0x00000051ff51723e */ /* 0x000fe200024050ff */
[----:B-1----:R-:W-:Y:S01]  /*99c0*/  FMUL R9, R46, R155 ;  /* 0x0000009b2e097220 */ /* 0x002fe20000400000 */
[----:B------:R-:W-:-:S02]  /*99d0*/  F2FP.TF32.F32.PACK_B R83, R83 ;  /* 0x00000053ff53723e */ /* 0x000fc400024050ff */
[----:B------:R0:W-:Y:S01]  /*99e0*/  @P0 STG.E desc[UR36][R6.64+0x80], R11 ;  /* 0x0000800b06000986 */ /* 0x0001e2000c101924 */
[----:B------:R-:W-:Y:S02]  /*99f0*/  ISETP.GT.AND P0, PT, R0, 0x28, P2 ;  /* 0x000000280000780c */ /* 0x000fe40001704270 */
[----:B------:R-:W-:Y:S02]  /*9a00*/  F2FP.TF32.F32.PACK_B R9, R9 ;  /* 0x00000009ff09723e */ /* 0x000fe400024050ff */
[----:B------:R-:W-:Y:S02]  /*9a10*/  F2FP.TF32.F32.PACK_B R21, R21 ;  /* 0x00000015ff15723e */ /* 0x000fe400024050ff */
[----:B------:R-:W-:Y:S02]  /*9a20*/  F2FP.TF32.F32.PACK_B R85, R85 ;  /* 0x00000055ff55723e */ /* 0x000fe400024050ff */
[----:B------:R-:W-:Y:S01]  /*9a30*/  F2FP.TF32.F32.PACK_B R87, R87 ;  /* 0x00000057ff57723e */ /* 0x000fe200024050ff */
[----:B0-----:R-:W-:-:S02]  /*9a40*/  @P4 IMAD.MOV.U32 R6, RZ, RZ, R14 ;  /* 0x000000ffff064224 */ /* 0x001fc400078e000e */
[----:B------:R-:W-:Y:S01]  /*9a50*/  FMUL R11, R48, R155 ;  /* 0x0000009b300b7220 */ /* 0x000fe20000400000 */
[----:B------:R-:W-:-:S04]  /*9a60*/  @P4 IMAD.MOV.U32 R7, RZ, RZ, R15 ;  /* 0x000000ffff074224 */ /* 0x000fc800078e000f */
[----:B------:R-:W-:Y:S01]  /*9a70*/  F2FP.TF32.F32.PACK_B R11, R11 ;  /* 0x0000000bff0b723e */ /* 0x000fe200024050ff */
[----:B------:R0:W-:Y:S01]  /*9a80*/  @P4 STG.E desc[UR36][R6.64+0x84], R43 ;  /* 0x0000842b06004986 */ /* 0x0001e2000c101924 */
[----:B------:R-:W-:-:S03]  /*9a90*/  ISETP.GT.AND P4, PT, R0, 0x29, P2 ;  /* 0x000000290000780c */ /* 0x000fc60001784270 */
[----:B------:R1:W-:Y:S01]  /*9aa0*/  @P5 STG.E desc[UR36][R4.64+0xa0], R3 ;  /* 0x0000a00304005986 */ /* 0x0003e2000c101924 */
[----:B------:R-:W-:-:S03]  /*9ab0*/  ISETP.GT.AND P5, PT, R0, 0x30, P1 ;  /* 0x000000300000780c */ /* 0x000fc60000fa4270 */
[----:B------:R-:W-:Y:S01]  /*9ac0*/  @P3 STG.E desc[UR36][R4.64+0xa4], R45 ;  /* 0x0000a42d04003986 */ /* 0x000fe2000c101924 */
[----:B------:R-:W-:Y:S01]  /*9ad0*/  ISETP.GT.AND P3, PT, R0, 0x31, P1 ;  /* 0x000000310000780c */ /* 0x000fe20000f64270 */
[----:B0-----:R-:W-:Y:S02]  /*9ae0*/  @P0 IMAD.MOV.U32 R6, RZ, RZ, R14 ;  /* 0x000000ffff060224 */ /* 0x001fe400078e000e */
[----:B------:R-:W-:Y:S02]  /*9af0*/  @P0 IMAD.MOV.U32 R7, RZ, RZ, R15 ;  /* 0x000000ffff070224 */ /* 0x000fe400078e000f */
[----:B-1----:R-:W-:-:S03]  /*9b00*/  FMUL R3, R50, R155 ;  /* 0x0000009b32037220 */ /* 0x002fc60000400000 */
[----:B------:R0:W-:Y:S01]  /*9b10*/  @P0 STG.E desc[UR36][R6.64+0xa0], R9 ;  /* 0x0000a00906000986 */ /* 0x0001e2000c101924 */
[----:B------:R-:W-:Y:S02]  /*9b20*/  ISETP.GT.AND P0, PT, R0, 0x30, P2 ;  /* 0x000000300000780c */ /* 0x000fe40001704270 */
[----:B------:R-:W-:Y:S01]  /*9b30*/  F2FP.TF32.F32.PACK_B R3, R3 ;  /* 0x00000003ff03723e */ /* 0x000fe200024050ff */
[----:B0-----:R-:W-:Y:S02]  /*9b40*/  @P4 IMAD.MOV.U32 R6, RZ, RZ, R14 ;  /* 0x000000ffff064224 */ /* 0x001fe400078e000e */
        /* <DEDUP_REMOVED lines=69> */
[----:B------:R-:W-:Y:S01]  /*9fa0*/  @P3 STG.E desc[UR36][R4.64+0x144], R65 ;  /* 0x0001444104003986 */ /* 0x000fe2000c101924 */
[----:B------:R-:W-:-:S03]  /*9fb0*/  ISETP.GT.AND P3, PT, R0, 0x59, P1 ;  /* 0x000000590000780c */ /* 0x000fc60000f64270 */
[----:B------:R1:W-:Y:S01]  /*9fc0*/  @P5 STG.E desc[UR36][R4.64+0x140], R9 ;  /* 0x0001400904005986 */ /* 0x0003e2000c101924 */
[----:B------:R-:W-:Y:S01]  /*9fd0*/  ISETP.GT.AND P5, PT, R0, 0x58, P1 ;  /* 0x000000580000780c */ /* 0x000fe20000fa4270 */
[----:B0-----:R-:W-:Y:S02]  /*9fe0*/  @P0 IMAD.MOV.U32 R6, RZ, RZ, R14 ;  /* 0x000000ffff060224 */ /* 0x001fe400078e000e */
[----:B------:R-:W-:-:S05]  /*9ff0*/  @P0 IMAD.MOV.U32 R7, RZ, RZ, R15 ;  /* 0x000000ffff070224 */ /* 0x000fca00078e000f */
[----:B------:R0:W-:Y:S01]  /*a000*/  @P0 STG.E desc[UR36][R6.64+0x140], R11 ;  /* 0x0001400b06000986 */ /* 0x0001e2000c101924 */
[----:B------:R-:W-:Y:S01]  /*a010*/  ISETP.GT.AND P0, PT, R0, 0x58, P2 ;  /* 0x000000580000780c */ /* 0x000fe20001704270 */
[----:B-1----:R-:W-:-:S05]  /*a020*/  FMUL R9, R70, R155 ;  /* 0x0000009b46097220 */ /* 0x002fca0000400000 */
        /* <DEDUP_REMOVED lines=50> */
[----:B------:R-:W-:-:S05]  /*a350*/  @P4 IMAD.MOV.U32 R7, RZ, RZ, R15 ;  /* 0x000000ffff074224 */ /* 0x000fca00078e000f */
[----:B------:R0:W-:Y:S01]  /*a360*/  @P4 STG.E desc[UR36][R6.64+0x1a4], R79 ;  /* 0x0001a44f06004986 */ /* 0x0001e2000c101924 */
[----:B------:R-:W-:-:S03]  /*a370*/  ISETP.GT.AND P4, PT, R0, 0x71, P2 ;  /* 0x000000710000780c */ /* 0x000fc60001784270 */
[----:B------:R-:W-:Y:S01]  /*a380*/  @P3 STG.E desc[UR36][R4.64+0x1c0], R13 ;  /* 0x0001c00d04003986 */ /* 0x000fe2000c101924 */
[C---:B------:R-:W-:Y:S02]  /*a390*/  ISETP.GT.AND P3, PT, R0.reuse, 0x78, P1 ;  /* 0x000000780000780c */ /* 0x040fe40000f64270 */
[C---:B------:R-:W-:Y:S01]  /*a3a0*/  ISETP.GT.AND P1, PT, R0.reuse, 0x79, P1 ;  /* 0x000000790000780c */ /* 0x040fe20000f24270 */
[----:B------:R-:W-:Y:S01]  /*a3b0*/  @P5 STG.E desc[UR36][R4.64+0x1c4], R81 ;  /* 0x0001c45104005986 */ /* 0x000fe2000c101924 */
[C---:B------:R-:W-:Y:S02]  /*a3c0*/  ISETP.GT.AND P5, PT, R0.reuse, 0x78, P2 ;  /* 0x000000780000780c */ /* 0x040fe400017a4270 */
[----:B------:R-:W-:Y:S01]  /*a3d0*/  ISETP.GT.AND P2, PT, R0, 0x79, P2 ;  /* 0x000000790000780c */ /* 0x000fe20001744270 */
[----:B0-----:R-:W-:Y:S02]  /*a3e0*/  @P0 IMAD.MOV.U32 R6, RZ, RZ, R14 ;  /* 0x000000ffff060224 */ /* 0x001fe400078e000e */
[----:B------:R-:W-:-:S05]  /*a3f0*/  @P0 IMAD.MOV.U32 R7, RZ, RZ, R15 ;  /* 0x000000ffff070224 */ /* 0x000fca00078e000f */
[----:B------:R0:W-:Y:S02]  /*a400*/  @P0 STG.E desc[UR36][R6.64+0x1c0], R3 ;  /* 0x0001c00306000986 */ /* 0x0001e4000c101924 */
[----:B0-----:R-:W-:Y:S02]  /*a410*/  @P4 IMAD.MOV.U32 R6, RZ, RZ, R14 ;  /* 0x000000ffff064224 */ /* 0x001fe400078e000e */
[----:B------:R-:W-:-:S05]  /*a420*/  @P4 IMAD.MOV.U32 R7, RZ, RZ, R15 ;  /* 0x000000ffff074224 */ /* 0x000fca00078e000f */
[----:B------:R-:W-:Y:S04]  /*a430*/  @P4 STG.E desc[UR36][R6.64+0x1c4], R83 ;  /* 0x0001c45306004986 */ /* 0x000fe8000c101924 */
[----:B------:R-:W-:Y:S04]  /*a440*/  @P3 STG.E desc[UR36][R4.64+0x1e0], R21 ;  /* 0x0001e01504003986 */ /* 0x000fe8000c101924 */
[----:B------:R0:W-:Y:S02]  /*a450*/  @P1 STG.E desc[UR36][R4.64+0x1e4], R85 ;  /* 0x0001e45504001986 */ /* 0x0001e4000c101924 */
[----:B0-----:R-:W-:-:S02]  /*a460*/  @P5 IMAD.MOV.U32 R4, RZ, RZ, R14 ;  /* 0x000000ffff045224 */ /* 0x001fc400078e000e */
[----:B------:R-:W-:-:S05]  /*a470*/  @P5 IMAD.MOV.U32 R5, RZ, RZ, R15 ;  /* 0x000000ffff055224 */ /* 0x000fca00078e000f */
[----:B------:R0:W-:Y:S04]  /*a480*/  @P5 STG.E desc[UR36][R4.64+0x1e0], R9 ;  /* 0x0001e00904005986 */ /* 0x0001e8000c101924 */
[----:B------:R0:W-:Y:S02]  /*a490*/  @P2 STG.E desc[UR36][R14.64+0x1e4], R87 ;  /* 0x0001e4570e002986 */ /* 0x0001e4000c101924 */
.L_x_286:
[----:B------:R-:W-:Y:S05]  /*a4a0*/  BSYNC B0 ;  /* 0x0000000000007941 */ /* 0x000fea0003800000 */
.L_x_34:
[----:B------:R-:W-:Y:S01]  /*a4b0*/  ULDC UR4, c[0x0][0xc] ;  /* 0x0000030000047ab9 */ /* 0x000fe20000000800 */
[----:B------:R-:W-:Y:S01]  /*a4c0*/  ULDC UR5, c[0x0][0x10] ;  /* 0x0000040000057ab9 */ /* 0x000fe20000000800 */
[----:B0-----:R-:W0:Y:S01]  /*a4d0*/  LDC R3, c[0x0][0x14] ;  /* 0x00000500ff037b82 */ /* 0x001e220000000800 */
[----:B------:R-:W-:Y:S01]  /*a4e0*/  UIMAD.WIDE.U32 UR4, UR4, UR5, URZ ;  /* 0x00000005040472a5 */ /* 0x000fe2000f8e003f */
[----:B------:R-:W-:Y:S01]  /*a4f0*/  PRMT R0, RZ, 0x7610, R0 ;  /* 0x00007610ff007816 */ /* 0x000fe20000000000 */
[----:B-----5:R-:W-:Y:S02]  /*a500*/  IMAD.MOV.U32 R154, RZ, RZ, -0x1 ;  /* 0xffffffffff9a7424 */ /* 0x020fe400078e00ff */
[----:B------:R-:W-:Y:S02]  /*a510*/  IMAD.MOV.U32 R23, RZ, RZ, -0x1 ;  /* 0xffffffffff177424 */ /* 0x000fe400078e00ff */
[----:B0-----:R-:W-:-:S04]  /*a520*/  IMAD.WIDE.U32 R16, R3, UR4, R16 ;  /* 0x0000000403107c25 */ /* 0x001fc8000f8e0010 */
[----:B------:R-:W-:Y:S01]  /*a530*/  IMAD R3, R3, UR5, RZ ;  /* 0x0000000503037c24 */ /* 0x000fe2000f8e02ff */
[----:B------:R-:W-:Y:S02]  /*a540*/  ULDC.64 UR4, c[0x0][0x650] ;  /* 0x0001940000047ab9 */ /* 0x000fe40000000a00 */
[----:B------:R-:W-:Y:S01]  /*a550*/  ISETP.GE.U32.AND P0, PT, R16, UR4, PT ;  /* 0x0000000410007c0c */ /* 0x000fe2000bf06070 */
[----:B------:R-:W-:-:S05]  /*a560*/  IMAD.IADD R17, R17, 0x1, R3 ;  /* 0x0000000111117824 */ /* 0x000fca00078e0203 */
[----:B------:R-:W-:-:S13]  /*a570*/  ISETP.GE.U32.AND.EX P0, PT, R17, UR5, PT, P0 ;  /* 0x0000000511007c0c */ /* 0x000fda000bf06100 */
[----:B------:R-:W-:Y:S05]  /*a580*/  @P0 BRA `(.L_x_287) ;  /* 0x0000000400640947 */ /* 0x000fea0003800000 */
[----:B------:R-:W0:Y:S01]  /*a590*/  S2R R12, SR_CTAID.X ;  /* 0x00000000000c7919 */ /* 0x000e220000002500 */
[----:B---3--:R-:W3:Y:S01]  /*a5a0*/  LDC.64 R10, c[0x0][0x628] ;  /* 0x00018a00ff0a7b82 */ /* 0x008ee20000000a00 */
[----:B------:R-:W-:Y:S01]  /*a5b0*/  ULDC UR4, c[0x0][0x150] ;  /* 0x0000540000047ab9 */ /* 0x000fe20000000800 */
[----:B------:R-:W-:Y:S01]  /*a5c0*/  IMAD.MOV.U32 R8, RZ, RZ, R16 ;  /* 0x000000ffff087224 */ /* 0x000fe200078e0010 */
[----:B------:R-:W0:Y:S01]  /*a5d0*/  S2R R24, SR_CTAID.Y ;  /* 0x0000000000187919 */ /* 0x000e220000002600 */
[----:B------:R-:W-:-:S04]  /*a5e0*/  IMAD.MOV.U32 R9, RZ, RZ, R17 ;  /* 0x000000ffff097224 */ /* 0x000fc800078e0011 */
[----:B------:R-:W1:Y:S08]  /*a5f0*/  LDC R21, c[0x0][0x144] ;  /* 0x00005100ff157b82 */ /* 0x000e700000000800 */
[----:B------:R-:W1:Y:S08]  /*a600*/  LDC R0, c[0x0][0x630] ;  /* 0x00018c00ff007b82 */ /* 0x000e700000000800 */
[----:B------:R-:W1:Y:S01]  /*a610*/  LDC.64 R14, c[0x0][0x620] ;  /* 0x00018800ff0e7b82 */ /* 0x000e620000000a00 */
[----:B---3--:R-:W-:-:S04]  /*a620*/  ISETP.NE.U32.AND P0, PT, R10, RZ, PT ;  /* 0x000000ff0a00720c */ /* 0x008fc80003f05070 */
[----:B------:R-:W-:Y:S02]  /*a630*/  ISETP.NE.AND.EX P0, PT, R11, RZ, PT, P0 ;  /* 0x000000ff0b00720c */ /* 0x000fe40003f05300 */
[----:B0-----:R-:W-:-:S05]  /*a640*/  I2FP.F32.U32 R3, R12 ;  /* 0x0000000c00037245 */ /* 0x001fca0000201000 */
[----:B------:R-:W-:-:S04]  /*a650*/  FMUL R3, R3, UR4 ;  /* 0x0000000403037c20 */ /* 0x000fc80008400000 */
[----:B------:R0:W3:Y:S02]  /*a660*/  F2I.U32.TRUNC.NTZ R20, R3 ;  /* 0x0000000300147305 */ /* 0x0000e4000020f000 */
[----:B------:R-:W-:Y:S05]  /*a670*/  @!P0 BRA `(.L_x_288) ;  /* 0x0000000000288947 */ /* 0x000fea0003800000 */
[----:B0-----:R-:W0:Y:S02]  /*a680*/  LDC R3, c[0x0][0x634] ;  /* 0x00018d00ff037b82 */ /* 0x001e240000000800 */
        /* <DEDUP_REMOVED lines=9> */
.L_x_288:
[----:B------:R-:W5:Y:S01]  /*a720*/  LDC.64 R30, c[0x0][0x640] ;  /* 0x00019000ff1e7b82 */ /* 0x000f620000000a00 */
[-CC-:B-1----:R-:W-:Y:S01]  /*a730*/  SHF.R.U64 R23, R8, R0.reuse, R9.reuse ;  /* 0x0000000008177219 */ /* 0x182fe20000001209 */
[----:B---3--:R-:W-:Y:S01]  /*a740*/  IMAD.MOV R20, RZ, RZ, -R20 ;  /* 0x000000ffff147224 */ /* 0x008fe200078e0a14 */
[----:B------:R-:W-:Y:S01]  /*a750*/  SHF.R.U32.HI R0, RZ, R0, R9 ;  /* 0x00000000ff007219 */ /* 0x000fe20000011609 */
[----:B------:R-:W-:Y:S01]  /*a760*/  ULDC UR4, c[0x0][0x154] ;  /* 0x0000550000047ab9 */ /* 0x000fe20000000800 */
[----:B0-----:R-:W-:Y:S01]  /*a770*/  IADD3 R3, P0, RZ, -R23, RZ ;  /* 0x80000017ff037210 */ /* 0x001fe20007f1e0ff */
[----:B------:R-:W-:Y:S02]  /*a780*/  IMAD R26, R21, R20, R12 ;  /* 0x00000014151a7224 */ /* 0x000fe400078e020c */
[----:B------:R-:W0:Y:S01]  /*a790*/  LDC R6, c[0x0][0x618] ;  /* 0x00018600ff067b82 */ /* 0x000e220000000800 */
[----:B------:R-:W-:Y:S02]  /*a7a0*/  IMAD.MOV.U32 R7, RZ, RZ, 0x1 ;  /* 0x00000001ff077424 */ /* 0x000fe400078e00ff */
[----:B------:R-:W-:-:S04]  /*a7b0*/  IMAD.X R5, RZ, RZ, ~R0, P0 ;  /* 0x000000ffff057224 */ /* 0x000fc800000e0e00 */
[-C--:B------:R-:W-:Y:S01]  /*a7c0*/  IMAD R0, R5, R14.reuse, RZ ;  /* 0x0000000e05007224 */ /* 0x080fe200078e02ff */
[----:B------:R-:W1:Y:S01]  /*a7d0*/  LDC R8, c[0x0][0x608] ;  /* 0x00018200ff087b82 */ /* 0x000e620000000800 */
[----:B------:R-:W-:-:S04]  /*a7e0*/  IMAD.WIDE.U32 R4, R3, R14, R16 ;  /* 0x0000000e03047225 */ /* 0x000fc800078e0010 */
[----:B------:R-:W-:Y:S01]  /*a7f0*/  IMAD R3, R3, R15, R0 ;  /* 0x0000000f03037224 */ /* 0x000fe200078e0200 */
[----:B------:R-:W-:Y:S02]  /*a800*/  I2FP.F32.U32 R0, R24 ;  /* 0x0000001800007245 */ /* 0x000fe40000201000 */
[----:B------:R-:W3:Y:S01]  /*a810*/  LDC R28, c[0x0][0x658] ;  /* 0x00019600ff1c7b82 */ /* 0x000ee20000000800 */
[----:B------:R-:W-:Y:S01]  /*a820*/  IMAD.IADD R3, R5, 0x1, R3 ;  /* 0x0000000105037824 */ /* 0x000fe200078e0203 */
[----:B-----5:R-:W-:Y:S01]  /*a830*/  ISETP.NE.U32.AND P0, PT, R30, RZ, PT ;  /* 0x000000ff1e00720c */ /* 0x020fe20003f05070 */
[----:B------:R-:W-:Y:S01]  /*a840*/  FMUL R0, R0, UR4 ;  /* 0x0000000400007c20 */ /* 0x000fe20008400000 */
[----:B------:R-:W-:Y:S02]  /*a850*/  IMAD.MOV.U32 R5, RZ, RZ, -0x1 ;  /* 0xffffffffff057424 */ /* 0x000fe400078e00ff */
[----:B------:R-:W-:Y:S01]  /*a860*/  ISETP.NE.AND.EX P0, PT, R31, RZ, PT, P0 ;  /* 0x000000ff1f00720c */ /* 0x000fe20003f05300 */
[----:B------:R1:W2:Y:S01]  /*a870*/  F2I.U32.TRUNC.NTZ R13, R0 ;  /* 0x00000000000d7305 */ /* 0x0002a2000020f000 */
[----:B------:R-:W2:Y:S01]  /*a880*/  LDC R15, c[0x0][0x148] ;  /* 0x00005200ff0f7b82 */ /* 0x000ea20000000800 */
[----:B0-----:R-:W-:-:S02]  /*a890*/  SHF.R.U64 R12, R4, R6, R3 ;  /* 0x00000006040c7219 */ /* 0x001fc40000001203 */
[----:B------:R-:W-:-:S05]  /*a8a0*/  SHF.R.U32.HI R3, RZ, R6, R3 ;  /* 0x00000006ff037219 */ /* 0x000fca0000011603 */
[----:B------:R-:W0:Y:S01]  /*a8b0*/  LDC R20, c[0x0][0x600] ;  /* 0x00018000ff147b82 */ /* 0x000e220000000800 */
[-CC-:B-1----:R-:W-:Y:S02]  /*a8c0*/  SHF.R.U64 R10, R12, R8.reuse, R3.reuse ;  /* 0x000000080c0a7219 */ /* 0x182fe40000001203 */
[----:B------:R-:W-:-:S05]  /*a8d0*/  SHF.R.U32.HI R3, RZ, R8, R3 ;  /* 0x00000008ff037219 */ /* 0x000fca0000011603 */
[----:B------:R-:W1:Y:S01]  /*a8e0*/  LDC R21, c[0x0][0x648] ;  /* 0x00019200ff157b82 */ /* 0x000e620000000800 */
[-C--:B---3--:R-:W-:Y:S02]  /*a8f0*/  SHF.L.U32 R4, R5, R28.reuse, RZ ;  /* 0x0000001c05047219 */ /* 0x088fe400000006ff */
[-CC-:B------:R-:W-:Y:S02]  /*a900*/  SHF.R.U64 R14, R10, R28.reuse, R3.reuse ;  /* 0x0000001c0a0e7219 */ /* 0x180fe40000001203 */
[----:B------:R-:W-:Y:S02]  /*a910*/  SHF.R.U32.HI R5, RZ, R28, R3 ;  /* 0x0000001cff057219 */ /* 0x000fe40000011603 */
[----:B------:R-:W-:Y:S01]  /*a920*/  LOP3.LUT R153, RZ, R4, RZ, 0x33, !PT ;  /* 0x00000004ff997212 */ /* 0x000fe200078e33ff */
[----:B------:R-:W3:Y:S01]  /*a930*/  LDC R25, c[0x0][0x638] ;  /* 0x00018e00ff197b82 */ /* 0x000ee20000000800 */
[----:B------:R-:W-:Y:S01]  /*a940*/  SHF.L.U32 R28, R7, R28, RZ ;  /* 0x0000001c071c7219 */ /* 0x000fe200000006ff */
[----:B------:R-:W-:-:S06]  /*a950*/  IMAD.MOV.U32 R4, RZ, RZ, R14 ;  /* 0x000000ffff047224 */ /* 0x000fcc00078e000e */
[----:B------:R-:W0:Y:S01]  /*a960*/  LDC R27, c[0x0][0x610] ;  /* 0x00018400ff1b7b82 */ /* 0x000e220000000800 */
[----:B------:R-:W-:Y:S05]  /*a970*/  @!P0 BRA `(.L_x_289) ;  /* 0x0000000000288947 */ /* 0x000fea0003800000 */
[----:B------:R-:W5:Y:S02]  /*a980*/  LDC R3, c[0x0][0x64c] ;  /* 0x00019300ff037b82 */ /* 0x000f640000000800 */
[----:B-----5:R-:W-:-:S05]  /*a990*/  IADD3 R3, P0, R14, R3, RZ ;  /* 0x000000030e037210 */ /* 0x020fca0007f1e0ff */
        /* <DEDUP_REMOVED lines=8> */
.L_x_289:
[----:B------:R-:W-:Y:S01]  /*aa20*/  ISETP.NE.AND P0, PT, R2, 0x1, PT ;  /* 0x000000010200780c */ /* 0x000fe20003f05270 */
[----:B--2---:R-:W-:Y:S01]  /*aa30*/  IMAD.MOV R13, RZ, RZ, -R13 ;  /* 0x000000ffff0d7224 */ /* 0x004fe200078e0a0d */
[----:B-1----:R-:W-:Y:S01]  /*aa40*/  SHF.R.U64 R0, R4, R21, R5 ;  /* 0x0000001504007219 */ /* 0x002fe20000001205 */
[----:B0-----:R-:W-:Y:S01]  /*aa50*/  VIADD R5, R20, 0xffffffff ;  /* 0xffffffff14057836 */ /* 0x001fe20000000000 */
[----:B------:R-:W-:-:S03]  /*aa60*/  LOP3.LUT R153, R10, R153, RZ, 0xc0, !PT ;  /* 0x000000990a997212 */ /* 0x000fc600078ec0ff */
[----:B------:R-:W-:Y:S01]  /*aa70*/  IMAD.MOV R3, RZ, RZ, -R0 ;  /* 0x000000ffff037224 */ /* 0x000fe200078e0a00 */
[----:B------:R-:W-:Y:S01]  /*aa80*/  LOP3.LUT R5, R12, R5, RZ, 0xc0, !PT ;  /* 0x000000050c057212 */ /* 0x000fe200078ec0ff */
[----:B------:R-:W-:Y:S02]  /*aa90*/  IMAD R153, R28, R0, R153 ;  /* 0x000000001c997224 */ /* 0x000fe400078e0299 */
[----:B---3--:R-:W-:Y:S02]  /*aaa0*/  IMAD R0, R3, R25, R14 ;  /* 0x0000001903007224 */ /* 0x008fe400078e020e */
[----:B------:R-:W-:Y:S02]  /*aab0*/  @P0 IMAD R26, R15, R13, R24 ;  /* 0x0000000d0f1a0224 */ /* 0x000fe400078e0218 */
[----:B------:R-:W-:Y:S02]  /*aac0*/  IMAD R4, R0, R20, R5 ;  /* 0x0000001400047224 */ /* 0x000fe400078e0205 */
[----:B------:R-:W-:-:S02]  /*aad0*/  IMAD R153, R153, R27, R26 ;  /* 0x0000001b99997224 */ /* 0x000fc400078e021a */
[----:B------:R-:W-:-:S03]  /*aae0*/  IMAD.MOV.U32 R3, RZ, RZ, 0x1 ;  /* 0x00000001ff037424 */ /* 0x000fc600078e00ff */
[----:B------:R-:W-:Y:S02]  /*aaf0*/  SEL R154, R4, R153, !P0 ;  /* 0x00000099049a7207 */ /* 0x000fe40004000000 */
[----:B------:R-:W-:Y:S02]  /*ab00*/  PRMT R0, R3, 0x7610, R0 ;  /* 0x0000761003007816 */ /* 0x000fe40000000000 */
[----:B------:R-:W-:-:S07]  /*ab10*/  SEL R153, R153, R4, !P0 ;  /* 0x0000000499997207 */ /* 0x000fce0004000000 */
.L_x_287:
[----:B------:R-:W-:-:S13]  /*ab20*/  LOP3.LUT P0, RZ, R0, 0xff, RZ, 0xc0, !PT ;  /* 0x000000ff00ff7812 */ /* 0x000fda000780c0ff */
[----:B------:R-:W-:Y:S05]  /*ab30*/  @P0 BRA `(.L_x_290) ;  /* 0xffffff6400b80947 */ /* 0x000fea000383ffff */
[----:B------:R-:W-:Y:S05]  /*ab40*/  EXIT ;  /* 0x000000000000794d */ /* 0x000fea0003800000 */
.L_x_7:
[----:B0-----:R-:W-:Y:S01]  /*ab50*/  ULDC.64 UR4, c[0x0][0x650] ;  /* 0x0001940000047ab9 */ /* 0x001fe20000000a00 */
        /* <DEDUP_REMOVED lines=25> */
.L_x_292:
[----:B------:R-:W0:Y:S01]  /*acf0*/  LDC.64 R28, c[0x0][0x640] ;  /* 0x00019000ff1c7b82 */ /* 0x000e220000000a00 */
[-CC-:B------:R-:W-:Y:S01]  /*ad00*/  SHF.R.U64 R22, R12, R6.reuse, R13.reuse ;  /* 0x000000060c167219 */ /* 0x180fe2000000120d */
[----:B------:R-:W-:Y:S01]  /*ad10*/  IMAD.MOV.U32 R30, RZ, RZ, 0x1 ;  /* 0x00000001ff1e7424 */ /* 0x000fe200078e00ff */
[----:B------:R-:W-:Y:S02]  /*ad20*/  SHF.R.U32.HI R6, RZ, R6, R13 ;  /* 0x00000006ff067219 */ /* 0x000fe4000001160d */
        /* <DEDUP_REMOVED lines=8> */
[----:B------:R-:W-:Y:S01]  /*adb0*/  IMAD.IADD R9, R9, 0x1, R11 ;  /* 0x0000000109097824 */ /* 0x000fe200078e020b */
[----:B0-----:R-:W-:-:S04]  /*adc0*/  ISETP.NE.U32.AND P0, PT, R28, RZ, PT ;  /* 0x000000ff1c00720c */ /* 0x001fc80003f05070 */
[----:B------:R-:W-:Y:S02]  /*add0*/  ISETP.NE.AND.EX P0, PT, R29, RZ, PT, P0 ;  /* 0x000000ff1d00720c */ /* 0x000fe40003f05300 */
[----:B------:R-:W0:Y:S01]  /*ade0*/  LDC R20, c[0x0][0x600] ;  /* 0x00018000ff147b82 */ /* 0x000e220000000800 */
[-CC-:B-1----:R-:W-:Y:S01]  /*adf0*/  SHF.R.U64 R14, R8, R10.reuse, R9.reuse ;  /* 0x0000000a080e7219 */ /* 0x182fe20000001209 */
[----:B------:R-:W-:Y:S01]  /*ae00*/  IMAD.MOV.U32 R8, RZ, RZ, -0x1 ;  /* 0xffffffffff087424 */ /* 0x000fe200078e00ff */
[----:B------:R-:W-:-:S05]  /*ae10*/  SHF.R.U32.HI R9, RZ, R10, R9 ;  /* 0x0000000aff097219 */ /* 0x000fca0000011609 */
[----:B------:R-:W1:Y:S01]  /*ae20*/  LDC R24, c[0x0][0x648] ;  /* 0x00019200ff187b82 */ /* 0x000e620000000800 */
[-CC-:B--2---:R-:W-:Y:S02]  /*ae30*/  SHF.R.U64 R23, R14, R12.reuse, R9.reuse ;  /* 0x0000000c0e177219 */ /* 0x184fe40000001209 */
[----:B------:R-:W-:-:S05]  /*ae40*/  SHF.R.U32.HI R6, RZ, R12, R9 ;  /* 0x0000000cff067219 */ /* 0x000fca0000011609 */
[----:B------:R-:W2:Y:S01]  /*ae50*/  LDC R26, c[0x0][0x638] ;  /* 0x00018e00ff1a7b82 */ /* 0x000ea20000000800 */
[-C--:B---3--:R-:W-:Y:S02]  /*ae60*/  SHF.L.U32 R8, R8, R27.reuse, RZ ;  /* 0x0000001b08087219 */ /* 0x088fe400000006ff */
[-CC-:B------:R-:W-:Y:S02]  /*ae70*/  SHF.R.U64 R25, R23, R27.reuse, R6.reuse ;  /* 0x0000001b17197219 */ /* 0x180fe40000001206 */
[----:B------:R-:W-:Y:S02]  /*ae80*/  LOP3.LUT R32, RZ, R8, RZ, 0x33, !PT ;  /* 0x00000008ff207212 */ /* 0x000fe400078e33ff */
[----:B------:R-:W-:Y:S01]  /*ae90*/  SHF.R.U32.HI R9, RZ, R27, R6 ;  /* 0x0000001bff097219 */ /* 0x000fe20000011606 */
[----:B------:R-:W3:Y:S01]  /*aea0*/  LDC R31, c[0x0][0x610] ;  /* 0x00018400ff1f7b82 */ /* 0x000ee20000000800 */
[----:B------:R-:W-:Y:S01]  /*aeb0*/  IMAD.MOV.U32 R8, RZ, RZ, R25 ;  /* 0x000000ffff087224 */ /* 0x000fe200078e0019 */
[----:B------:R-:W-:Y:S06]  /*aec0*/  @!P0 BRA `(.L_x_293) ;  /* 0x0000000000288947 */ /* 0x000fec0003800000 */
        /* <DEDUP_REMOVED lines=10> */
.L_x_293:
[----:B------:R-:W-:Y:S01]  /*af70*/  ISETP.NE.AND P0, PT, R2, 0x1, PT ;  /* 0x000000010200780c */ /* 0x000fe20003f05270 */
[----:B------:R-:W-:Y:S01]  /*af80*/  IMAD.MOV.U32 R13, RZ, RZ, R22 ;  /* 0x000000ffff0d7224 */ /* 0x000fe200078e0016 */
[----:B-1----:R-:W-:Y:S01]  /*af90*/  SHF.R.U64 R6, R8, R24, R9 ;  /* 0x0000001808067219 */ /* 0x002fe20000001209 */
[----:B0-----:R-:W-:Y:S01]  /*afa0*/  VIADD R9, R20, 0xffffffff ;  /* 0xffffffff14097836 */ /* 0x001fe20000000000 */
[----:B------:R-:W-:Y:S02]  /*afb0*/  SHF.L.U32 R30, R30, R27, RZ ;  /* 0x0000001b1e1e7219 */ /* 0x000fe400000006ff */
[----:B------:R-:W-:Y:S01]  /*afc0*/  LOP3.LUT R5, R23, R32, RZ, 0xc0, !PT ;  /* 0x0000002017057212 */ /* 0x000fe200078ec0ff */
[----:B------:R-:W-:-:S04]  /*afd0*/  IMAD.MOV R8, RZ, RZ, -R6 ;  /* 0x000000ffff087224 */ /* 0x000fc800078e0a06 */
[----:B------:R-:W-:Y:S01]  /*afe0*/  IMAD R6, R30, R6, R5 ;  /* 0x000000061e067224 */ /* 0x000fe200078e0205 */
[----:B------:R-:W-:Y:S01]  /*aff0*/  LOP3.LUT R5, R14, R9, RZ, 0xc0, !PT ;  /* 0x000000090e057212 */ /* 0x000fe200078ec0ff */
[----:B------:R-:W-:Y:S02]  /*b000*/  @P0 IMAD R3, R7, R21, R4 ;  /* 0x0000001507030224 */ /* 0x000fe400078e0204 */
[----:B--2---:R-:W-:Y:S02]  /*b010*/  IMAD R4, R8, R26, R25 ;  /* 0x0000001a08047224 */ /* 0x004fe400078e0219 */
[----:B---3--:R-:W-:Y:S02]  /*b020*/  IMAD R3, R6, R31, R3 ;  /* 0x0000001f06037224 */ /* 0x008fe400078e0203 */
[----:B------:R-:W-:Y:S02]  /*b030*/  IMAD R4, R4, R20, R5 ;  /* 0x0000001404047224 */ /* 0x000fe400078e0205 */
[----:B------:R-:W-:-:S03]  /*b040*/  IMAD.MOV.U32 R6, RZ, RZ, 0x1 ;  /* 0x00000001ff067424 */ /* 0x000fc600078e00ff */
[----:B------:R-:W-:Y:S02]  /*b050*/  SEL R20, R4, R3, !P0 ;  /* 0x0000000304147207 */ /* 0x000fe40004000000 */
[----:B------:R-:W-:-:S07]  /*b060*/  SEL R11, R3, R4, !P0 ;  /* 0x00000004030b7207 */ /* 0x000fce0004000000 */
.L_x_291:
[----:B------:R-:W-:-:S08]  /*b070*/  NOP ;  /* 0x0000000000007918 */ /* 0x000fd00000000000 */
[----:B------:R-:W0:-:S00]  /*b080*/  USETMAXREG.DEALLOC.CTAPOOL 0x28 ;  /* 0x00000028000079c8 */ /* 0x000e0000080e0500 */
[----:B0-----:R-:W-:-:S13]  /*b090*/  ISETP.NE.AND P0, PT, R0, RZ, PT ;  /* 0x000000ff0000720c */ /* 0x001fda0003f05270 */
[----:B------:R-:W-:Y:S05]  /*b0a0*/  @P0 EXIT ;  /* 0x000000000000094d */ /* 0x000fea0003800000 */
[----:B------:R-:W-:Y:S01]  /*b0b0*/  LOP3.LUT P0, RZ, R6, 0xff, RZ, 0xc0, !PT ;  /* 0x000000ff06ff7812 */ /* 0x000fe2000780c0ff */
[----:B------:R-:W-:Y:S02]  /*b0c0*/  IMAD.MOV.U32 R0, RZ, RZ, 0x1 ;  /* 0x00000001ff007424 */ /* 0x000fe400078e00ff */
[----:B------:R-:W-:-:S10]  /*b0d0*/  IMAD.MOV.U32 R12, RZ, RZ, RZ ;  /* 0x000000ffff0c7224 */ /* 0x000fd400078e00ff */
[----:B------:R-:W-:Y:S05]  /*b0e0*/  @!P0 BRA `(.L_x_294) ;  /* 0x0000000c007c8947 */ /* 0x000fea0003800000 */
[----:B------:R-:W0:Y:S01]  /*b0f0*/  LDC R0, c[0x0][0x28c] ;  /* 0x0000a300ff007b82 */ /* 0x000e220000000800 */
[----:B------:R-:W-:Y:S01]  /*b100*/  ULDC UR5, c[0x0][0x658] ;  /* 0x0001960000057ab9 */ /* 0x000fe20000000800 */
[----:B------:R-:W-:Y:S01]  /*b110*/  UMOV UR11, 0xffffffff ;  /* 0xffffffff000b7882 */ /* 0x000fe20000000000 */
[----:B------:R-:W-:Y:S01]  /*b120*/  UMOV UR15, 0x1 ;  /* 0x00000001000f7882 */ /* 0x000fe20000000000 */
[----:B------:R-:W-:Y:S01]  /*b130*/  USHF.L.U32 UR11, UR11, UR5, URZ ;  /* 0x000000050b0b7299 */ /* 0x000fe2000800063f */
[----:B------:R-:W-:Y:S01]  /*b140*/  BSSY B0, `(.L_x_294) ;  /* 0x00000d9000007945 */ /* 0x000fe20003800000 */
[----:B------:R-:W-:Y:S01]  /*b150*/  ULDC UR9, c[0x0][0xc] ;  /* 0x0000030000097ab9 */ /* 0x000fe20000000800 */
[----:B------:R-:W-:Y:S01]  /*b160*/  ULDC UR14, c[0x0][0x10] ;  /* 0x00000400000e7ab9 */ /* 0x000fe20000000800 */
[----:B------:R-:W1:Y:S01]  /*b170*/  S2UR UR8, SR_CgaCtaId ;  /* 0x00000000000879c3 */ /* 0x000e620000008800 */
[----:B------:R-:W-:Y:S01]  /*b180*/  ULOP3.LUT UR13, URZ, UR11, URZ, 0x33, !UPT ;  /* 0x0000000b3f0d7292 */ /* 0x000fe2000f8e333f */
[----:B------:R-:W-:Y:S01]  /*b190*/  IMAD.MOV.U32 R10, RZ, RZ, 0x1 ;  /* 0x00000001ff0a7424 */ /* 0x000fe200078e00ff */
[----:B------:R-:W-:Y:S01]  /*b1a0*/  LOP3.LUT R9, R19, 0x2, RZ, 0xfc, !PT ;  /* 0x0000000213097812 */ /* 0x000fe200078efcff */
[----:B------:R-:W-:Y:S01]  /*b1b0*/  IMAD.MOV.U32 R12, RZ, RZ, RZ ;  /* 0x000000ffff0c7224 */ /* 0x000fe200078e00ff */
[----:B------:R-:W-:Y:S01]  /*b1c0*/  ULDC UR4, c[0x0][0x600] ;  /* 0x0001800000047ab9 */ /* 0x000fe20000000800 */
[----:B------:R-:W-:Y:S01]  /*b1d0*/  UMOV UR18, 0x5 ;  /* 0x0000000500127882 */ /* 0x000fe20000000000 */
[----:B------:R-:W-:-:S02]  /*b1e0*/  UIADD3 UR4, UR4, -0x1, URZ ;  /* 0xffffffff04047890 */ /* 0x000fc4000fffe03f */
[----:B------:R-:W-:Y:S01]  /*b1f0*/  USHF.L.U32 UR5, UR15, UR5, URZ ;  /* 0x000000050f057299 */ /* 0x000fe2000800063f */
[----:B------:R-:W-:Y:S01]  /*b200*/  ULDC.64 UR28, c[0x0][0x198] ;  /* 0x00006600001c7ab9 */ /* 0x000fe20000000a00 */
[----:B0-----:R-:W-:-:S05]  /*b210*/  VIADD R0, R0, 0x1f ;  /* 0x0000001f00007836 */ /* 0x001fca0000000000 */
[----:B------:R-:W-:Y:S01]  /*b220*/  SHF.R.S32.HI R3, RZ, 0x1f, R0 ;  /* 0x0000001fff037819 */ /* 0x000fe20000011400 */
[----:B-1----:R-:W-:-:S03]  /*b230*/  ULOP3.LUT UR10, UR8, 0x1, URZ, 0xc0, !UPT ;  /* 0x00000001080a7892 */ /* 0x002fc6000f8ec03f */
[----:B------:R-:W-:Y:S01]  /*b240*/  LEA.HI R3, R3, R0, RZ, 0x5 ;  /* 0x0000000003037211 */ /* 0x000fe200078f28ff */
[----:B------:R-:W-:Y:S01]  /*b250*/  USHF.R.U32.HI UR25, URZ, 0x1, UR8 ;  /* 0x000000013f197899 */ /* 0x000fe20008011608 */
[----:B------:R-:W-:Y:S01]  /*b260*/  IMAD.MOV.U32 R0, RZ, RZ, 0x1 ;  /* 0x00000001ff007424 */ /* 0x000fe200078e00ff */
[----:B------:R-:W-:Y:S01]  /*b270*/  USHF.L.U32 UR6, UR8, 0x6, URZ ;  /* 0x0000000608067899 */ /* 0x000fe2000800063f */
[----:B------:R-:W-:Y:S01]  /*b280*/  SHF.R.S32.HI R3, RZ, 0x5, R3 ;  /* 0x00000005ff037819 */ /* 0x000fe20000011403 */
[----:B------:R-:W-:Y:S02]  /*b290*/  USHF.L.U32 UR7, UR8, 0xb, URZ ;  /* 0x0000000b08077899 */ /* 0x000fe4000800063f */
[----:B------:R-:W-:Y:S02]  /*b2a0*/  ULOP3.LUT UR8, UR8, 0xfffffffe, URZ, 0xc0, !UPT ;  /* 0xfffffffe08087892 */ /* 0x000fe4000f8ec03f */
[----:B------:R-:W-:Y:S01]  /*b2b0*/  UISETP.GT.U32.AND UP0, UPT, UR10, 0xffff, UPT ;  /* 0x0000ffff0a00788c */ /* 0x000fe2000bf04070 */
[----:B------:R-:W-:Y:S01]  /*b2c0*/  VIADD R8, R3, 0x1 ;  /* 0x0000000103087836 */ /* 0x000fe20000000000 */
[----:B------:R-:W-:-:S02]  /*b2d0*/  USHF.L.U32 UR11, UR15, UR8, URZ ;  /* 0x000000080f0b7299 */ /* 0x000fc4000800063f */
[----:B------:R-:W-:Y:S02]  /*b2e0*/  ULOP3.LUT UR12, UR8, 0x1, URZ, 0xfc, !UPT ;  /* 0x00000001080c7892 */ /* 0x000fe4000f8efc3f */
[----:B------:R-:W-:Y:S02]  /*b2f0*/  UIMAD.WIDE.U32 UR8, UR9, UR14, URZ ;  /* 0x0000000e090872a5 */ /* 0x000fe4000f8e003f */
[----:B------:R-:W-:Y:S01]  /*b300*/  USEL UR10, UR10, 0xffff, !UP0 ;  /* 0x0000ffff0a0a7887 */ /* 0x000fe2000c000000 */
[----:B------:R-:W-:Y:S01]  /*b310*/  ULDC UR14, c[0x0][0x14] ;  /* 0x00000500000e7ab9 */ /* 0x000fe20000000800 */
[----:B------:R-:W-:Y:S02]  /*b320*/  USHF.L.U32 UR12, UR15, UR12, URZ ;  /* 0x0000000c0f0c7299 */ /* 0x000fe4000800063f */
[----:B------:R-:W-:Y:S02]  /*b330*/  UIMAD.WIDE.U32 UR26, UR8, UR14, URZ ;  /* 0x0000000e081a72a5 */ /* 0x000fe4000f8e003f */
[----:B------:R-:W-:-:S02]  /*b340*/  UIMAD UR21, UR9, UR14, URZ ;  /* 0x0000000e091572a4 */ /* 0x000fc4000f8e023f */
[----:B------:R-:W-:Y:S02]  /*b350*/  ULOP3.LUT UR10, UR10, 0xffff, URZ, 0xc0, !UPT ;  /* 0x0000ffff0a0a7892 */ /* 0x000fe4000f8ec03f */
[----:B------:R-:W-:Y:S02]  /*b360*/  ULOP3.LUT UR6, UR6, 0x40, URZ, 0xc0, !UPT ;  /* 0x0000004006067892 */ /* 0x000fe4000f8ec03f */
[----:B------:R-:W-:Y:S02]  /*b370*/  ULOP3.LUT UR7, UR7, 0x800, URZ, 0xc0, !UPT ;  /* 0x0000080007077892 */ /* 0x000fe4000f8ec03f */
[----:B------:R-:W-:Y:S02]  /*b380*/  ULOP3.LUT UR19, UR11, UR12, URZ, 0xfc, !UPT ;  /* 0x0000000c0b137292 */ /* 0x000fe4000f8efc3f */
[----:B------:R-:W-:Y:S02]  /*b390*/  UIADD3 UR21, UR27, UR21, URZ ;  /* 0x000000151b157290 */ /* 0x000fe4000fffe03f */
[----:B------:R-:W-:-:S12]  /*b3a0*/  USHF.L.U32 UR18, UR18, UR10, URZ ;  /* 0x0000000a12127299 */ /* 0x000fd8000800063f */
.L_x_305:
[----:B------:R-:W-:-:S03]  /*b3b0*/  UMOV UR8, 0xffffffff ;  /* 0xffffffff00087882 */ /* 0x000fc60000000000 */
[----:B------:R-:W-:Y:S05]  /*b3c0*/  BRA.DIV UR8, `(.L_x_295) ;  /* 0x0000000e08d07947 */ /* 0x000fea000b800000 */
[----:B------:R-:W-:-:S13]  /*b3d0*/  ELECT P6, URZ, PT ;  /* 0x00000000003f782f */ /* 0x000fda00038c0000 */
.L_x_317:
[----:B------:R-:W0:Y:S01]  /*b3e0*/  LDC R4, c[0x0][0x28c] ;  /* 0x0000a300ff047b82 */ /* 0x000e220000000800 */
[----:B------:R-:W-:Y:S01]  /*b3f0*/  BSSY B1, `(.L_x_296) ;  /* 0x000003c000017945 */ /* 0x000fe20003800000 */
[----:B0-----:R-:W-:-:S13]  /*b400*/  ISETP.LT.OR P6, PT, R4, 0x1, !P6 ;  /* 0x000000010400780c */ /* 0x001fda00077c1670 */
[----:B------:R-:W-:Y:S05]  /*b410*/  @P6 BRA `(.L_x_297) ;  /* 0x0000000000e46947 */ /* 0x000fea0003800000 */
[----:B------:R-:W-:Y:S01]  /*b420*/  LEA R11, R11, UR25, 0x1 ;  /* 0x000000190b0b7c11 */ /* 0x000fe2000f8e08ff */
[----:B------:R-:W-:Y:S01]  /*b430*/  IMAD.MOV.U32 R21, RZ, RZ, RZ ;  /* 0x000000ffff157224 */ /* 0x000fe200078e00ff */
[----:B------:R-:W-:Y:S01]  /*b440*/  LEA R20, R20, UR6, 0x7 ;  /* 0x0000000614147c11 */ /* 0x000fe2000f8e38ff */
[----:B------:R-:W-:Y:S02]  /*b450*/  IMAD.MOV.U32 R4, RZ, RZ, R8 ;  /* 0x000000ffff047224 */ /* 0x000fe400078e0008 */
[----:B------:R-:W-:Y:S02]  /*b460*/  IMAD.MOV.U32 R5, RZ, RZ, R0 ;  /* 0x000000ffff057224 */ /* 0x000fe400078e0000 */
[----:B------:R-:W-:Y:S02]  /*b470*/  IMAD.MOV.U32 R6, RZ, RZ, R12 ;  /* 0x000000ffff067224 */ /* 0x000fe400078e000c */
[----:B------:R-:W-:-:S07]  /*b480*/  IMAD.SHL.U32 R15, R11, 0x80, RZ ;  /* 0x000000800b0f7824 */ /* 0x000fce00078e00ff */
.L_x_300:
[----:B------:R-:W0:Y:S01]  /*b490*/  S2R R14, SR_CgaCtaId ;  /* 0x00000000000e7919 */ /* 0x000e220000008800 */
[----:B------:R-:W-:Y:S02]  /*b4a0*/  MOV R7, 0x400 ;  /* 0x0000040000077802 */ /* 0x000fe40000000f00 */
[----:B------:R-:W-:-:S13]  /*b4b0*/  LOP3.LUT P1, RZ, R18, 0x7f, RZ, 0xc0, !PT ;  /* 0x0000007f12ff7812 */ /* 0x000fda000782c0ff */
[----:B------:R-:W1:Y:S01]  /*b4c0*/  @!P1 LDC R11, c[0x0][0x500] ;  /* 0x00014000ff0b9b82 */ /* 0x000e620000000800 */
[----:B0-----:R-:W-:Y:S02]  /*b4d0*/  LEA R22, R14, R7, 0x18 ;  /* 0x000000070e167211 */ /* 0x001fe400078ec0ff */
[----:B------:R-:W-:-:S03]  /*b4e0*/  SHF.L.U32 R7, R5, 0x1f, RZ ;  /* 0x0000001f05077819 */ /* 0x000fc600000006ff */
[----:B------:R-:W-:-:S04]  /*b4f0*/  IMAD R14, R6, 0x8, R22 ;  /* 0x00000008060e7824 */ /* 0x000fc800078e0216 */
[----:B------:R-:W0:Y:S02]  /*b500*/  SYNCS.PHASECHK.TRANS64.TRYWAIT P0, [R14+URZ+0x28], R7 ;  /* 0x000028070e0075a7 */ /* 0x000e24000800017f */
[----:B01----:R-:W-:Y:S05]  /*b510*/  @!P0 BRA `(.L_x_298) ;  /* 0x0000000c009c8947 */ /* 0x003fea0003800000 */
.L_x_318:
[----:B0-----:R-:W-:Y:S01]  /*b520*/  PRMT R7, R9, 0x9910, RZ ;  /* 0x0000991009077816 */ /* 0x001fe200000000ff */
[----:B------:R0:W-:Y:S03]  /*b530*/  @!P1 SYNCS.ARRIVE.TRANS64 RZ, [R14+URZ], R11 ;  /* 0x0000000b0eff99a7 */ /* 0x0001e6000800003f */
[----:B------:R-:W-:-:S13]  /*b540*/  ISETP.NE.AND P0, PT, R7, 0x2, PT ;  /* 0x000000020700780c */ /* 0x000fda0003f05270 */
[----:B0-----:R-:W-:Y:S05]  /*b550*/  @P0 BRA `(.L_x_299) ;  /* 0x0000000000040947 */ /* 0x001fea0003800000 */
[----:B------:R-:W-:Y:S01]  /*b560*/  BPT.TRAP 0x1 ;  /* 0x000000040000795c */ /* 0x000fe20000300000 */
.L_x_299:
[----:B------:R-:W-:Y:S01]  /*b570*/  LEA R7, R6, UR25, 0x1 ;  /* 0x0000001906077c11 */ /* 0x000fe2000f8e08ff */
[----:B------:R-:W-:Y:S01]  /*b580*/  VIADD R4, R4, 0xffffffff ;  /* 0xffffffff04047836 */ /* 0x000fe20000000000 */
[----:B------:R-:W-:Y:S01]  /*b590*/  R2UR UR23, R15 ;  /* 0x000000000f1772ca */ /* 0x000fe200000e0000 */
[----:B------:R-:W-:Y:S01]  /*b5a0*/  UIADD3 UR14, UP0, UR28, 0xf0, URZ ;  /* 0x000000f01c0e7890 */ /* 0x000fe2000ff1e03f */
[----:B------:R-:W-:Y:S01]  /*b5b0*/  R2UR UR9, R14 ;  /* 0x000000000e0972ca */ /* 0x000fe200000e0000 */
[----:B------:R-:W-:Y:S01]  /*b5c0*/  IMAD.SHL.U32 R7, R7, 0x1000, RZ ;  /* 0x0000100007077824 */ /* 0x000fe200078e00ff */
[----:B------:R-:W-:Y:S01]  /*b5d0*/  R2UR UR10, R21 ;  /* 0x00000000150a72ca */ /* 0x000fe200000e0000 */
[----:B------:R-:W-:Y:S01]  /*b5e0*/  UIADD3 UR32, UP1, UR28, 0x1f0, URZ ;  /* 0x000001f01c207890 */ /* 0x000fe2000ff3e03f */
[----:B------:R-:W-:Y:S01]  /*b5f0*/  R2UR UR12, R13 ;  /* 0x000000000d0c72ca */ /* 0x000fe200000e0000 */
[--C-:B------:R-:W-:Y:S01]  /*b600*/  IMAD R11, R7, 0x4, R22.reuse ;  /* 0x00000004070b7824 */ /* 0x100fe200078e0216 */
[----:B------:R-:W-:Y:S01]  /*b610*/  LEA R7, R6, UR7, 0xc ;  /* 0x0000000706077c11 */ /* 0x000fe2000f8e60ff */
[----:B------:R-:W-:Y:S01]  /*b620*/  UIADD3.X UR15, URZ, UR29, URZ, UP0, !UPT ;  /* 0x0000001d3f0f7290 */ /* 0x000fe200087fe43f */
[----:B------:R-:W-:Y:S01]  /*b630*/  R2UR UR24, R20 ;  /* 0x00000000141872ca */ /* 0x000fe200000e0000 */
[----:B------:R-:W-:Y:S01]  /*b640*/  UPRMT UR20, URZ, 0x5410, UR18 ;  /* 0x000054103f147896 */ /* 0x000fe20008000012 */
[----:B------:R-:W-:Y:S01]  /*b650*/  R2UR UR8, R11 ;  /* 0x000000000b0872ca */ /* 0x000fe200000e0000 */
[----:B------:R-:W-:Y:S01]  /*b660*/  IMAD R7, R7, 0x4, R22 ;  /* 0x0000000407077824 */ /* 0x000fe200078e0216 */
[----:B------:R-:W-:Y:S01]  /*b670*/  ISETP.GT.AND P1, PT, R4, 0x1, PT ;  /* 0x000000010400780c */ /* 0x000fe20003f24270 */
[----:B------:R-:W-:Y:S01]  /*b680*/  VIADD R6, R6, 0x1 ;  /* 0x0000000106067836 */ /* 0x000fe20000000000 */
[----:B------:R-:W-:Y:S01]  /*b690*/  UPRMT UR30, URZ, 0x5410, UR19 ;  /* 0x000054103f1e7896 */ /* 0x000fe20008000013 */
[----:B------:R-:W-:Y:S01]  /*b6a0*/  VIADD R21, R21, 0x20 ;  /* 0x0000002015157836 */ /* 0x000fe20000000000 */
[----:B------:R-:W-:Y:S01]  /*b6b0*/  R2UR UR11, R7 ;  /* 0x00000000070b72ca */ /* 0x000fe200000e0000 */
[----:B------:R-:W-:Y:S01]  /*b6c0*/  UIADD3.X UR33, URZ, UR29, URZ, UP1, !UPT ;  /* 0x0000001d3f217290 */ /* 0x000fe20008ffe43f */
[----:B------:R-:W-:Y:S01]  /*b6d0*/  ISETP.NE.AND P0, PT, R6, 0x5, PT ;  /* 0x000000050600780c */ /* 0x000fe20003f05270 */
[----:B------:R-:W-:Y:S01]  /*b6e0*/  UMOV UR16, 0x0 ;  /* 0x0000000000107882 */ /* 0x000fe20000000000 */
[----:B------:R-:W-:-:S02]  /*b6f0*/  UMOV UR17, 0x10000000 ;  /* 0x1000000000117882 */ /* 0x000fc40000000000 */
[----:B------:R-:W-:Y:S01]  /*b700*/  SEL R14, RZ, 0x1, P0 ;  /* 0x00000001ff0e7807 */ /* 0x000fe20000000000 */
[----:B------:R-:W-:Y:S01]  /*b710*/  UIADD3 UR8, UR8, 0x100, URZ ;  /* 0x0000010008087890 */ /* 0x000fe2000fffe03f */
[----:B------:R-:W-:Y:S02]  /*b720*/  SEL R6, R6, RZ, P0 ;  /* 0x000000ff06067207 */ /* 0x000fe40000000000 */
[----:B------:R-:W-:-:S03]  /*b730*/  LOP3.LUT R5, R5, R14, RZ, 0x3c, !PT ;  /* 0x0000000e05057212 */ /* 0x000fc600078e3cff */
[----:B------:R-:W-:-:S03]  /*b740*/  UIADD3 UR22, UR11, 0x28100, URZ ;  /* 0x000281000b167890 */ /* 0x000fc6000fffe03f */
[----:B------:R-:W-:Y:S02]  /*b750*/  UMOV UR11, UR23 ;  /* 0x00000017000b7c82 */ /* 0x000fe40008000000 */
[----:B------:R0:W-:Y:S02]  /*b760*/  UTMALDG.3D.MULTICAST [UR8], [UR14], UR20, desc[UR16] ;  /* 0x000010080e0073b4 */ /* 0x0001e40008011814 */
[----:B0-----:R-:W-:Y:S01]  /*b770*/  UMOV UR8, UR22 ;  /* 0x0000001600087c82 */ /* 0x001fe20008000000 */
[----:B------:R-:W-:Y:S02]  /*b780*/  UMOV UR11, UR24 ;  /* 0x00000018000b7c82 */ /* 0x000fe40008000000 */
[----:B------:R0:W-:Y:S02]  /*b790*/  UTMALDG.3D.MULTICAST [UR8], [UR32], UR30, desc[UR16] ;  /* 0x00001008200073b4 */ /* 0x0001e4000801181e */
[----:B0-----:R-:W-:Y:S05]  /*b7a0*/  @P1 BRA `(.L_x_300) ;  /* 0xfffffffc00381947 */ /* 0x001fea000383ffff */
.L_x_297:
[----:B------:R-:W-:Y:S05]  /*b7b0*/  BSYNC B1 ;  /* 0x0000000000017941 */ /* 0x000fea0003800000 */
.L_x_296:
[----:B------:R-:W-:Y:S01]  /*b7c0*/  LOP3.LUT P1, RZ, R10, 0xff, RZ, 0xc0, !PT ;  /* 0x000000ff0aff7812 */ /* 0x000fe2000782c0ff */
[C---:B------:R-:W-:Y:S01]  /*b7d0*/  IMAD.IADD R12, R3.reuse, 0x1, R12 ;  /* 0x00000001030c7824 */ /* 0x040fe200078e020c */
[----:B------:R-:W-:Y:S01]  /*b7e0*/  ULDC.64 UR8, c[0x0][0x650] ;  /* 0x0001940000087ab9 */ /* 0x000fe20000000a00 */
[C---:B------:R-:W-:Y:S01]  /*b7f0*/  ISETP.GE.U32.AND P2, PT, R3.reuse, 0x5, PT ;  /* 0x000000050300780c */ /* 0x040fe20003f46070 */
[----:B------:R-:W-:Y:S01]  /*b800*/  BSSY B1, `(.L_x_301) ;  /* 0x000006a000017945 */ /* 0x000fe20003800000 */
[----:B------:R-:W-:Y:S01]  /*b810*/  IMAD.MOV.U32 R11, RZ, RZ, -0x1 ;  /* 0xffffffffff0b7424 */ /* 0x000fe200078e00ff */
[----:B------:R-:W-:Y:S01]  /*b820*/  ISETP.GT.U32.AND P0, PT, R12, 0x4, PT ;  /* 0x000000040c00780c */ /* 0x000fe20003f04070 */
[----:B------:R-:W-:Y:S01]  /*b830*/  IMAD.MOV.U32 R20, RZ, RZ, -0x1 ;  /* 0xffffffffff147424 */ /* 0x000fe200078e00ff */
[----:B------:R-:W-:Y:S01]  /*b840*/  PRMT R10, RZ, 0x7610, R10 ;  /* 0x00007610ff0a7816 */ /* 0x000fe2000000000a */
[----:B------:R-:W-:Y:S01]  /*b850*/  IMAD.MOV.U32 R13, RZ, RZ, -0x1 ;  /* 0xffffffffff0d7424 */ /* 0x000fe200078e00ff */
[----:B------:R-:W-:-:S03]  /*b860*/  ISETP.LT.U32.AND P0, PT, R3, 0x5, P0 ;  /* 0x000000050300780c */ /* 0x000fc60000701070 */
[----:B------:R-:W0:Y:S01]  /*b870*/  @P1 S2R R5, SR_CgaCtaId ;  /* 0x0000000000051919 */ /* 0x000e220000008800 */
[----:B------:R-:W-:-:S04]  /*b880*/  @P1 MOV R4, 0x400 ;  /* 0x0000040000041802 */ /* 0x000fc80000000f00 */
[----:B0-----:R-:W-:Y:S01]  /*b890*/  @P1 LEA R6, R5, R4, 0x18 ;  /* 0x0000000405061211 */ /* 0x001fe200078ec0ff */
[----:B------:R-:W-:-:S03]  /*b8a0*/  IMAD.WIDE.U32 R4, R12, -0x33333333, RZ ;  /* 0xcccccccd0c047825 */ /* 0x000fc600078e00ff */
[----:B------:R0:W-:Y:S01]  /*b8b0*/  @P1 SYNCS.ARRIVE.TRANS64.A1T0 RZ, [R6+URZ+0x68], RZ ;  /* 0x000068ff06ff19a7 */ /* 0x0001e2000810003f */
[----:B------:R-:W-:Y:S02]  /*b8c0*/  IADD3 R16, P1, R16, UR26, RZ ;  /* 0x0000001a10107c10 */ /* 0x000fe4000ff3e0ff */
[----:B------:R-:W-:Y:S02]  /*b8d0*/  SHF.R.U32.HI R7, RZ, 0x2, R5 ;  /* 0x00000002ff077819 */ /* 0x000fe40000011605 */
[----:B------:R-:W-:Y:S02]  /*b8e0*/  SEL R5, RZ, 0x1, !P0 ;  /* 0x00000001ff057807 */ /* 0x000fe40004000000 */
[----:B------:R-:W-:Y:S01]  /*b8f0*/  IADD3.X R17, R17, UR21, RZ, P1, !PT ;  /* 0x0000001511117c10 */ /* 0x000fe20008ffe4ff */
[----:B------:R-:W-:Y:S01]  /*b900*/  IMAD R12, R7, -0x5, R12 ;  /* 0xfffffffb070c7824 */ /* 0x000fe200078e020c */
[----:B------:R-:W-:Y:S02]  /*b910*/  ISETP.GE.U32.AND P0, PT, R16, UR8, PT ;  /* 0x0000000810007c0c */ /* 0x000fe4000bf06070 */
[----:B------:R-:W-:-:S02]  /*b920*/  LOP3.LUT R0, R0, R5, RZ, 0x3c, !PT ;  /* 0x0000000500007212 */ /* 0x000fc400078e3cff */
[----:B------:R-:W-:Y:S02]  /*b930*/  ISETP.GE.U32.AND.EX P0, PT, R17, UR9, PT, P0 ;  /* 0x0000000911007c0c */ /* 0x000fe4000bf06100 */
[----:B------:R-:W-:Y:S02]  /*b940*/  @P2 LOP3.LUT R0, R0, 0x1, R7, 0x78, !PT ;  /* 0x0000000100002812 */ /* 0x000fe400078e7807 */
[----:B------:R-:W-:-:S09]  /*b950*/  PRMT R4, RZ, 0x7610, R4 ;  /* 0x00007610ff047816 */ /* 0x000fd20000000004 */
[----:B0-----:R-:W-:Y:S05]  /*b960*/  @P0 BRA `(.L_x_302) ;  /* 0x00000004004c0947 */ /* 0x001fea0003800000 */
[----:B------:R-:W0:Y:S01]  /*b970*/  S2R R14, SR_CTAID.X ;  /* 0x00000000000e7919 */ /* 0x000e220000002500 */
[----:B------:R-:W-:Y:S01]  /*b980*/  ULDC.64 UR8, c[0x0][0x628] ;  /* 0x00018a0000087ab9 */ /* 0x000fe20000000a00 */
[----:B------:R-:W1:Y:S01]  /*b990*/  LDC R15, c[0x0][0x144] ;  /* 0x00005100ff0f7b82 */ /* 0x000e620000000800 */
[----:B------:R-:W-:Y:S01]  /*b9a0*/  ISETP.NE.U32.AND P0, PT, RZ, UR8, PT ;  /* 0x00000008ff007c0c */ /* 0x000fe2000bf05070 */
[----:B------:R-:W2:Y:S01]  /*b9b0*/  S2R R11, SR_CTAID.Y ;  /* 0x00000000000b7919 */ /* 0x000ea20000002600 */
[----:B------:R-:W-:Y:S01]  /*b9c0*/  ULDC UR10, c[0x0][0x150] ;  /* 0x00005400000a7ab9 */ /* 0x000fe20000000800 */
[----:B------:R-:W-:Y:S01]  /*b9d0*/  ULDC UR11, c[0x0][0x630] ;  /* 0x00018c00000b7ab9 */ /* 0x000fe20000000800 */
[----:B------:R-:W-:Y:S01]  /*b9e0*/  ISETP.NE.AND.EX P0, PT, RZ, UR9, PT, P0 ;  /* 0x00000009ff007c0c */ /* 0x000fe2000bf05300 */
[----:B------:R-:W-:Y:S01]  /*b9f0*/  IMAD.MOV.U32 R4, RZ, RZ, R16 ;  /* 0x000000ffff047224 */ /* 0x000fe200078e0010 */
[----:B0-----:R-:W-:-:S05]  /*ba00*/  I2FP.F32.U32 R5, R14 ;  /* 0x0000000e00057245 */ /* 0x001fca0000201000 */
[----:B------:R-:W-:Y:S01]  /*ba10*/  FMUL R20, R5, UR10 ;  /* 0x0000000a05147c20 */ /* 0x000fe20008400000 */
[----:B------:R-:W-:-:S05]  /*ba20*/  IMAD.MOV.U32 R5, RZ, RZ, R17 ;  /* 0x000000ffff057224 */ /* 0x000fca00078e0011 */
[----:B--2---:R-:W-:Y:S05]  /*ba30*/  @!P0 BRA `(.L_x_303) ;  /* 0x0000000000288947 */ /* 0x004fea0003800000 */
[----:B------:R-:W-:Y:S02]  /*ba40*/  ULDC UR10, c[0x0][0x634] ;  /* 0x00018d00000a7ab9 */ /* 0x000fe40000000800 */
[----:B------:R-:W-:-:S05]  /*ba50*/  IADD3 R5, P0, R16, UR10, RZ ;  /* 0x0000000a10057c10 */ /* 0x000fca000ff1e0ff */
[----:B------:R-:W-:-:S04]  /*ba60*/  IMAD.X R13, RZ, RZ, R17, P0 ;  /* 0x000000ffff0d7224 */ /* 0x000fc800000e0611 */
[----:B------:R-:W-:-:S04]  /*ba70*/  IMAD.WIDE.U32 R6, R13, UR8, RZ ;  /* 0x000000080d067c25 */ /* 0x000fc8000f8e00ff */
[----:B------:R-:W-:-:S04]  /*ba80*/  IMAD.WIDE.U32 R6, P0, R5, UR9, R6 ;  /* 0x0000000905067c25 */ /* 0x000fc8000f800006 */
[----:B------:R-:W-:-:S04]  /*ba90*/  IMAD.WIDE.U32 R4, R5, UR8, RZ ;  /* 0x0000000805047c25 */ /* 0x000fc8000f8e00ff */
[----:B------:R-:W-:Y:S01]  /*baa0*/  IMAD.MOV.U32 R4, RZ, RZ, R7 ;  /* 0x000000ffff047224 */ /* 0x000fe200078e0007 */
[----:B------:R-:W-:Y:S01]  /*bab0*/  IADD3 RZ, P1, R5, R6, RZ ;  /* 0x0000000605ff7210 */ /* 0x000fe20007f3e0ff */
[----:B------:R-:W-:-:S04]  /*bac0*/  IMAD.X R5, RZ, RZ, RZ, P0 ;  /* 0x000000ffff057224 */ /* 0x000fc800000e06ff */
[----:B------:R-:W-:-:S08]  /*bad0*/  IMAD.WIDE.U32.X R4, R13, UR9, R4, P1 ;  /* 0x000000090d047c25 */ /* 0x000fd000088e0404 */
.L_x_303:
[--C-:B------:R-:W-:Y:S01]  /*bae0*/  SHF.R.U64 R13, R4, UR11, R5.reuse ;  /* 0x0000000b040d7c19 */ /* 0x100fe20008001205 */
[----:B------:R-:W0:Y:S01]  /*baf0*/  F2I.U32.TRUNC.NTZ R20, R20 ;  /* 0x0000001400147305 */ /* 0x000e22000020f000 */
[----:B------:R-:W-:Y:S01]  /*bb00*/  SHF.R.U32.HI R4, RZ, UR11, R5 ;  /* 0x0000000bff047c19 */ /* 0x000fe20008011605 */
[----:B------:R-:W-:Y:S01]  /*bb10*/  ULDC.64 UR8, c[0x0][0x620] ;  /* 0x0001880000087ab9 */ /* 0x000fe20000000a00 */
[----:B------:R-:W-:Y:S01]  /*bb20*/  IADD3 R7, P0, RZ, -R13, RZ ;  /* 0x8000000dff077210 */ /* 0x000fe20007f1e0ff */
[----:B------:R-:W-:Y:S01]  /*bb30*/  ULDC.64 UR10, c[0x0][0x640] ;  /* 0x00019000000a7ab9 */ /* 0x000fe20000000a00 */
[----:B------:R-:W2:Y:S03]  /*bb40*/  LDC R22, c[0x0][0x148] ;  /* 0x00005200ff167b82 */ /* 0x000ea60000000800 */
[----:B------:R-:W-:Y:S01]  /*bb50*/  IMAD.X R4, RZ, RZ, ~R4, P0 ;  /* 0x000000ffff047224 */ /* 0x000fe200000e0e04 */
[----:B------:R-:W-:-:S03]  /*bb60*/  ISETP.NE.U32.AND P0, PT, RZ, UR10, PT ;  /* 0x0000000aff007c0c */ /* 0x000fc6000bf05070 */
[----:B------:R-:W-:Y:S01]  /*bb70*/  IMAD R6, R4, UR8, RZ ;  /* 0x0000000804067c24 */ /* 0x000fe2000f8e02ff */
[----:B------:R-:W-:Y:S01]  /*bb80*/  ISETP.NE.AND.EX P0, PT, RZ, UR11, PT, P0 ;  /* 0x0000000bff007c0c */ /* 0x000fe2000bf05300 */
[----:B------:R-:W-:Y:S01]  /*bb90*/  IMAD.WIDE.U32 R4, R7, UR8, R16 ;  /* 0x0000000807047c25 */ /* 0x000fe2000f8e0010 */
[----:B------:R-:W-:-:S03]  /*bba0*/  ULDC UR8, c[0x0][0x618] ;  /* 0x0001860000087ab9 */ /* 0x000fc60000000800 */
[----:B------:R-:W-:Y:S01]  /*bbb0*/  IMAD R7, R7, UR9, R6 ;  /* 0x0000000907077c24 */ /* 0x000fe2000f8e0206 */
[----:B------:R-:W-:Y:S01]  /*bbc0*/  ULDC UR9, c[0x0][0x154] ;  /* 0x0000550000097ab9 */ /* 0x000fe20000000800 */
[----:B0-----:R-:W-:Y:S02]  /*bbd0*/  IMAD.MOV R6, RZ, RZ, -R20 ;  /* 0x000000ffff067224 */ /* 0x001fe400078e0a14 */
[----:B------:R-:W-:Y:S02]  /*bbe0*/  IMAD.IADD R5, R5, 0x1, R7 ;  /* 0x0000000105057824 */ /* 0x000fe400078e0207 */
[----:B-1----:R-:W-:Y:S01]  /*bbf0*/  IMAD R14, R15, R6, R14 ;  /* 0x000000060f0e7224 */ /* 0x002fe200078e020e */
[----:B------:R-:W-:Y:S02]  /*bc00*/  I2FP.F32.U32 R6, R11 ;  /* 0x0000000b00067245 */ /* 0x000fe40000201000 */
[--C-:B------:R-:W-:Y:S02]  /*bc10*/  SHF.R.U64 R15, R4, UR8, R5.reuse ;  /* 0x00000008040f7c19 */ /* 0x100fe40008001205 */
[----:B------:R-:W-:Y:S01]  /*bc20*/  SHF.R.U32.HI R4, RZ, UR8, R5 ;  /* 0x00000008ff047c19 */ /* 0x000fe20008011605 */
[----:B------:R-:W-:Y:S01]  /*bc30*/  FMUL R6, R6, UR9 ;  /* 0x0000000906067c20 */ /* 0x000fe20008400000 */
[----:B------:R-:W-:-:S02]  /*bc40*/  ULDC UR8, c[0x0][0x608] ;  /* 0x0001820000087ab9 */ /* 0x000fc40000000800 */
[--C-:B------:R-:W-:Y:S01]  /*bc50*/  SHF.R.U64 R21, R15, UR8, R4.reuse ;  /* 0x000000080f157c19 */ /* 0x100fe20008001204 */
[----:B------:R0:W1:Y:S01]  /*bc60*/  F2I.U32.TRUNC.NTZ R24, R6 ;  /* 0x0000000600187305 */ /* 0x000062000020f000 */
[----:B------:R-:W-:Y:S01]  /*bc70*/  SHF.R.U32.HI R4, RZ, UR8, R4 ;  /* 0x00000008ff047c19 */ /* 0x000fe20008011604 */
[----:B------:R-:W-:-:S03]  /*bc80*/  ULDC UR8, c[0x0][0x658] ;  /* 0x0001960000087ab9 */ /* 0x000fc60000000800 */
[--C-:B------:R-:W-:Y:S02]  /*bc90*/  SHF.R.U64 R20, R21, UR8, R4.reuse ;  /* 0x0000000815147c19 */ /* 0x100fe40008001204 */
[----:B------:R-:W-:-:S03]  /*bca0*/  SHF.R.U32.HI R23, RZ, UR8, R4 ;  /* 0x00000008ff177c19 */ /* 0x000fc60008011604 */
[----:B------:R-:W-:Y:S02]  /*bcb0*/  IMAD.MOV.U32 R4, RZ, RZ, R20 ;  /* 0x000000ffff047224 */ /* 0x000fe400078e0014 */
[----:B------:R-:W-:Y:S01]  /*bcc0*/  IMAD.MOV.U32 R5, RZ, RZ, R23 ;  /* 0x000000ffff057224 */ /* 0x000fe200078e0017 */
[----:B0-----:R-:W-:Y:S06]  /*bcd0*/  @!P0 BRA `(.L_x_304) ;  /* 0x0000000000288947 */ /* 0x001fec0003800000 */
        /* <DEDUP_REMOVED lines=10> */
.L_x_304:
[----:B------:R-:W-:Y:S01]  /*bd80*/  ISETP.NE.AND P0, PT, R2, 0x1, PT ;  /* 0x000000010200780c */ /* 0x000fe20003f05270 */
[----:B------:R-:W-:Y:S01]  /*bd90*/  ULDC UR8, c[0x0][0x648] ;  /* 0x0001920000087ab9 */ /* 0x000fe20000000800 */
[----:B-1----:R-:W-:Y:S01]  /*bda0*/  IMAD.MOV R24, RZ, RZ, -R24 ;  /* 0x000000ffff187224 */ /* 0x002fe200078e0a18 */
[----:B------:R-:W-:Y:S01]  /*bdb0*/  SHF.R.U64 R4, R4, UR8, R5 ;  /* 0x0000000804047c19 */ /* 0x000fe20008001205 */
[----:B------:R-:W-:Y:S01]  /*bdc0*/  ULDC UR8, c[0x0][0x638] ;  /* 0x00018e0000087ab9 */ /* 0x000fe20000000800 */
[----:B------:R-:W-:Y:S01]  /*bdd0*/  LOP3.LUT R21, R21, UR13, RZ, 0xc0, !PT ;  /* 0x0000000d15157c12 */ /* 0x000fe2000f8ec0ff */
[----:B------:R-:W-:Y:S02]  /*bde0*/  ULDC UR9, c[0x0][0x610] ;  /* 0x0001840000097ab9 */ /* 0x000fe40000000800 */
[----:B------:R-:W-:Y:S02]  /*bdf0*/  IMAD.MOV R5, RZ, RZ, -R4 ;  /* 0x000000ffff057224 */ /* 0x000fe400078e0a04 */
[----:B------:R-:W-:-:S02]  /*be00*/  IMAD R21, R4, UR5, R21 ;  /* 0x0000000504157c24 */ /* 0x000fc4000f8e0215 */
[----:B------:R-:W-:Y:S01]  /*be10*/  IMAD R20, R5, UR8, R20 ;  /* 0x0000000805147c24 */ /* 0x000fe2000f8e0214 */
[----:B------:R-:W-:Y:S01]  /*be20*/  ULDC UR8, c[0x0][0x600] ;  /* 0x0001800000087ab9 */ /* 0x000fe20000000800 */
[----:B--2---:R-:W-:Y:S01]  /*be30*/  @P0 IMAD R14, R22, R24, R11 ;  /* 0x00000018160e0224 */ /* 0x004fe200078e020b */
[----:B------:R-:W-:Y:S01]  /*be40*/  LOP3.LUT R11, R15, UR4, RZ, 0xc0, !PT ;  /* 0x000000040f0b7c12 */ /* 0x000fe2000f8ec0ff */
[----:B------:R-:W-:Y:S02]  /*be50*/  IMAD.MOV.U32 R4, RZ, RZ, 0x1 ;  /* 0x00000001ff047424 */ /* 0x000fe400078e00ff */
[----:B------:R-:W-:Y:S02]  /*be60*/  IMAD R14, R21, UR9, R14 ;  /* 0x00000009150e7c24 */ /* 0x000fe4000f8e020e */
[----:B------:R-:W-:-:S05]  /*be70*/  IMAD R11, R20, UR8, R11 ;  /* 0x00000008140b7c24 */ /* 0x000fca000f8e020b */
[----:B------:R-:W-:Y:S02]  /*be80*/  SEL R20, R11, R14, !P0 ;  /* 0x0000000e0b147207 */ /* 0x000fe40004000000 */
[----:B------:R-:W-:-:S07]  /*be90*/  SEL R11, R14, R11, !P0 ;  /* 0x0000000b0e0b7207 */ /* 0x000fce0004000000 */
.L_x_302:
[----:B------:R-:W-:Y:S05]  /*bea0*/  BSYNC B1 ;  /* 0x0000000000017941 */ /* 0x000fea0003800000 */
.L_x_301:
[----:B------:R-:W-:-:S13]  /*beb0*/  LOP3.LUT P0, RZ, R4, 0xff, RZ, 0xc0, !PT ;  /* 0x000000ff04ff7812 */ /* 0x000fda000780c0ff */
[----:B------:R-:W-:Y:S05]  /*bec0*/  @P0 BRA `(.L_x_305) ;  /* 0xfffffff400380947 */ /* 0x000fea000383ffff */
[----:B------:R-:W-:Y:S05]  /*bed0*/  BSYNC B0 ;  /* 0x0000000000007941 */ /* 0x000fea0003800000 */
.L_x_294:
[----:B------:R-:W-:-:S03]  /*bee0*/  UMOV UR8, 0xffffffff ;  /* 0xffffffff00087882 */ /* 0x000fc60000000000 */
[----:B------:R-:W-:Y:S05]  /*bef0*/  BRA.DIV UR8, `(.L_x_306) ;  /* 0x0000000608387947 */ /* 0x000fea000b800000 */
[----:B------:R-:W-:-:S13]  /*bf00*/  ELECT P6, URZ, PT ;  /* 0x00000000003f782f */ /* 0x000fda00038c0000 */
.L_x_321:
[----:B------:R-:W-:Y:S04]  /*bf10*/  BSSY B0, `(.L_x_307) ;  /* 0x0000034000007945 */ /* 0x000fe80003800000 */
[----:B------:R-:W-:Y:S05]  /*bf20*/  @!P6 BRA `(.L_x_308) ;  /* 0x0000000000c8e947 */ /* 0x000fea0003800000 */
[----:B------:R-:W-:-:S04]  /*bf30*/  LOP3.LUT R19, R19, 0x2, RZ, 0xfc, !PT ;  /* 0x0000000213137812 */ /* 0x000fc800078efcff */
[----:B------:R-:W-:-:S13]  /*bf40*/  ISETP.NE.AND P0, PT, R19, 0x3, PT ;  /* 0x000000031300780c */ /* 0x000fda0003f05270 */
[----:B------:R-:W-:Y:S05]  /*bf50*/  @!P0 BRA `(.L_x_309) ;  /* 0x0000000000048947 */ /* 0x000fea0003800000 */
[----:B------:R-:W-:Y:S01]  /*bf60*/  BPT.TRAP 0x1 ;  /* 0x000000040000795c */ /* 0x000fe20000300000 */
.L_x_309:
[----:B------:R-:W0:Y:S01]  /*bf70*/  S2R R3, SR_CgaCtaId ;  /* 0x0000000000037919 */ /* 0x000e220000008800 */
[----:B------:R-:W-:-:S04]  /*bf80*/  MOV R2, 0x400 ;  /* 0x0000040000027802 */ /* 0x000fc80000000f00 */
[----:B0-----:R-:W-:Y:S02]  /*bf90*/  LEA R3, R3, R2, 0x18 ;  /* 0x0000000203037211 */ /* 0x001fe400078ec0ff */
[----:B------:R-:W-:-:S03]  /*bfa0*/  SHF.L.U32 R2, R0, 0x1f, RZ ;  /* 0x0000001f00027819 */ /* 0x000fc600000006ff */
[----:B------:R-:W-:-:S04]  /*bfb0*/  VIADD R3, R3, 0x28 ;  /* 0x0000002803037836 */ /* 0x000fc80000000000 */
[C---:B------:R-:W-:Y:S02]  /*bfc0*/  IMAD R7, R12.reuse, 0x8, R3 ;  /* 0x000000080c077824 */ /* 0x040fe400078e0203 */
[----:B------:R-:W-:Y:S02]  /*bfd0*/  VIADD R12, R12, 0x1 ;  /* 0x000000010c0c7836 */ /* 0x000fe40000000000 */
[----:B------:R-:W0:Y:S03]  /*bfe0*/  SYNCS.PHASECHK.TRANS64.TRYWAIT P0, [R7+URZ], R2 ;  /* 0x00000002070075a7 */ /* 0x000e26000800017f */
[----:B------:R-:W-:-:S04]  /*bff0*/  ISETP.NE.AND P1, PT, R12, 0x5, PT ;  /* 0x000000050c00780c */ /* 0x000fc80003f25270 */
[----:B------:R-:W-:Y:S02]  /*c000*/  SEL R5, RZ, 0x1, P1 ;  /* 0x00000001ff057807 */ /* 0x000fe40000800000 */
[----:B------:R-:W-:Y:S02]  /*c010*/  SEL R12, R12, RZ, P1 ;  /* 0x000000ff0c0c7207 */ /* 0x000fe40000800000 */
[----:B------:R-:W-:-:S03]  /*c020*/  LOP3.LUT R5, R0, R5, RZ, 0x3c, !PT ;  /* 0x0000000500057212 */ /* 0x000fc600078e3cff */
[----:B------:R-:W-:Y:S01]  /*c030*/  IMAD R9, R12, 0x8, R3 ;  /* 0x000000080c097824 */ /* 0x000fe200078e0203 */
[----:B------:R-:W-:Y:S01]  /*c040*/  SHF.L.U32 R4, R5, 0x1f, RZ ;  /* 0x0000001f05047819 */ /* 0x000fe200000006ff */
[----:B0-----:R-:W-:Y:S06]  /*c050*/  @!P0 BRA `(.L_x_310) ;  /* 0x0000000400008947 */ /* 0x001fec0003800000 */
.L_x_322:
[----:B------:R-:W1:Y:S01]  /*c060*/  SYNCS.PHASECHK.TRANS64.TRYWAIT P0, [R9+URZ], R4 ;  /* 0x00000004090075a7 */ /* 0x000e62000800017f */
[----:B------:R-:W-:-:S05]  /*c070*/  VIADD R0, R12, 0x1 ;  /* 0x000000010c007836 */ /* 0x000fca0000000000 */
[----:B------:R-:W-:-:S04]  /*c080*/  ISETP.NE.AND P1, PT, R0, 0x5, PT ;  /* 0x000000050000780c */ /* 0x000fc80003f25270 */
[----:B0-----:R-:W-:Y:S02]  /*c090*/  SEL R2, RZ, 0x1, P1 ;  /* 0x00000001ff027807 */ /* 0x001fe40000800000 */
[----:B------:R-:W-:Y:S02]  /*c0a0*/  SEL R0, R0, RZ, P1 ;  /* 0x000000ff00007207 */ /* 0x000fe40000800000 */
[----:B------:R-:W-:-:S03]  /*c0b0*/  LOP3.LUT R7, R5, R2, RZ, 0x3c, !PT ;  /* 0x0000000205077212 */ /* 0x000fc600078e3cff */
[----:B------:R-:W-:Y:S01]  /*c0c0*/  IMAD R6, R0, 0x8, R3 ;  /* 0x0000000800067824 */ /* 0x000fe200078e0203 */
[----:B------:R-:W-:Y:S01]  /*c0d0*/  SHF.L.U32 R5, R7, 0x1f, RZ ;  /* 0x0000001f07057819 */ /* 0x000fe200000006ff */
[----:B-1----:R-:W-:Y:S06]  /*c0e0*/  @!P0 BRA `(.L_x_311) ;  /* 0x0000000000f08947 */ /* 0x002fec0003800000 */
.L_x_323:
[----:B------:R-:W1:Y:S01]  /*c0f0*/  SYNCS.PHASECHK.TRANS64.TRYWAIT P0, [R6+URZ], R5 ;  /* 0x00000005060075a7 */ /* 0x000e62000800017f */
[----:B------:R-:W-:-:S05]  /*c100*/  VIADD R0, R0, 0x1 ;  /* 0x0000000100007836 */ /* 0x000fca0000000000 */
[----:B------:R-:W-:-:S04]  /*c110*/  ISETP.NE.AND P1, PT, R0, 0x5, PT ;  /* 0x000000050000780c */ /* 0x000fc80003f25270 */
[----:B------:R-:W-:Y:S02]  /*c120*/  SEL R2, RZ, 0x1, P1 ;  /* 0x00000001ff027807 */ /* 0x000fe40000800000 */
[----:B------:R-:W-:Y:S02]  /*c130*/  SEL R0, R0, RZ, P1 ;  /* 0x000000ff00007207 */ /* 0x000fe40000800000 */
[----:B------:R-:W-:-:S03]  /*c140*/  LOP3.LUT R7, R7, R2, RZ, 0x3c, !PT ;  /* 0x0000000207077212 */ /* 0x000fc600078e3cff */
[----:B0-----:R-:W-:Y:S01]  /*c150*/  IMAD R9, R0, 0x8, R3 ;  /* 0x0000000800097824 */ /* 0x001fe200078e0203 */
[----:B------:R-:W-:Y:S01]  /*c160*/  SHF.L.U32 R4, R7, 0x1f, RZ ;  /* 0x0000001f07047819 */ /* 0x000fe200000006ff */
[----:B-1----:R-:W-:Y:S06]  /*c170*/  @!P0 BRA `(.L_x_312) ;  /* 0x0000000000e08947 */ /* 0x002fec0003800000 */
.L_x_324:
[----:B------:R-:W1:Y:S01]  /*c180*/  SYNCS.PHASECHK.TRANS64.TRYWAIT P0, [R9+URZ], R4 ;  /* 0x00000004090075a7 */ /* 0x000e62000800017f */
[----:B------:R-:W-:-:S05]  /*c190*/  VIADD R0, R0, 0x1 ;  /* 0x0000000100007836 */ /* 0x000fca0000000000 */
[----:B------:R-:W-:-:S04]  /*c1a0*/  ISETP.NE.AND P1, PT, R0, 0x5, PT ;  /* 0x000000050000780c */ /* 0x000fc80003f25270 */
[----:B------:R-:W-:Y:S02]  /*c1b0*/  SEL R2, RZ, 0x1, P1 ;  /* 0x00000001ff027807 */ /* 0x000fe40000800000 */
[----:B------:R-:W-:Y:S02]  /*c1c0*/  SEL R0, R0, RZ, P1 ;  /* 0x000000ff00007207 */ /* 0x000fe40000800000 */
[----:B------:R-:W-:Y:S01]  /*c1d0*/  LOP3.LUT R2, R7, R2, RZ, 0x3c, !PT ;  /* 0x0000000207027212 */ /* 0x000fe200078e3cff */
[----:B-1----:R-:W-:Y:S06]  /*c1e0*/  @!P0 BRA `(.L_x_313) ;  /* 0x0000000000d88947 */ /* 0x002fec0003800000 */
.L_x_325:
[----:B------:R-:W-:Y:S01]  /*c1f0*/  IMAD R3, R0, 0x8, R3 ;  /* 0x0000000800037824 */ /* 0x000fe200078e0203 */
[----:B------:R-:W-:-:S07]  /*c200*/  SHF.L.U32 R0, R2, 0x1f, RZ ;  /* 0x0000001f02007819 */ /* 0x000fce00000006ff */
.L_x_314:
[----:B--2---:R2:W3:Y:S02]  /*c210*/  SYNCS.PHASECHK.TRANS64.TRYWAIT P0, [R3+URZ], R0 ;  /* 0x00000000030075a7 */ /* 0x0044e4000800017f */
[----:B---3--:R-:W-:Y:S05]  /*c220*/  @!P0 NANOSLEEP.SYNCS 0x989680 ;  /* 0x009896800000895d */ /* 0x008fea0003900000 */
[----:B------:R-:W3:Y:S02]  /*c230*/  @!P0 SYNCS.PHASECHK.TRANS64 P0, [R3+URZ], R0 ;  /* 0x00000000030085a7 */ /* 0x000ee4000800007f */
[----:B---3--:R-:W-:Y:S05]  /*c240*/  @!P0 BRA `(.L_x_314) ;  /* 0xfffffffc00f08947 */ /* 0x008fea000383ffff */
.L_x_308:
[----:B------:R-:W-:Y:S05]  /*c250*/  BSYNC B0 ;  /* 0x0000000000007941 */ /* 0x000fea0003800000 */
.L_x_307:
[----:B------:R-:W-:Y:S05]  /*c260*/  EXIT ;  /* 0x000000000000794d */ /* 0x000fea0003800000 */
.L_x_21:
[----:B----4-:R4:W0:Y:S02]  /*c270*/  SYNCS.PHASECHK.TRANS64.TRYWAIT P1, [R3+URZ], R0 ;  /* 0x00000000030075a7 */ /* 0x010824000802017f */
[----:B0-----:R-:W-:Y:S05]  /*c280*/  @!P1 NANOSLEEP.SYNCS 0x989680 ;  /* 0x009896800000995d */ /* 0x001fea0003900000 */
[----:B------:R-:W0:Y:S02]  /*c290*/  @!P1 SYNCS.PHASECHK.TRANS64 P1, [R3+URZ], R0 ;  /* 0x00000000030095a7 */ /* 0x000e24000802007f */
[----:B0-----:R-:W-:Y:S05]  /*c2a0*/  @!P1 BRA `(.L_x_21) ;  /* 0xfffffffc00f09947 */ /* 0x001fea000383ffff */
[----:B------:R-:W-:Y:S05]  /*c2b0*/  BRA `(.L_x_20) ;  /* 0xffffff5000a07947 */ /* 0x000fea000383ffff */
.L_x_26:
[----:B-1----:R1:W3:Y:S02]  /*c2c0*/  SYNCS.PHASECHK.TRANS64.TRYWAIT P1, [R5+URZ], R4 ;  /* 0x00000004050075a7 */ /* 0x0022e4000802017f */
[----:B---3--:R-:W-:Y:S05]  /*c2d0*/  @!P1 NANOSLEEP.SYNCS 0x989680 ;  /* 0x009896800000995d */ /* 0x008fea0003900000 */
[----:B------:R-:W3:Y:S02]  /*c2e0*/  @!P1 SYNCS.PHASECHK.TRANS64 P1, [R5+URZ], R4 ;  /* 0x00000004050095a7 */ /* 0x000ee4000802007f */
[----:B---3--:R-:W-:Y:S05]  /*c2f0*/  @!P1 BRA `(.L_x_26) ;  /* 0xfffffffc00f09947 */ /* 0x008fea000383ffff */
[----:B------:R-:W-:Y:S05]  /*c300*/  BRA `(.L_x_25) ;  /* 0xffffff5400e07947 */ /* 0x000fea000383ffff */
.L_x_295:
[----:B------:R-:W-:Y:S01]  /*c310*/  BSSY B1, `(.L_x_315) ;  /* 0x0000006000017945 */ /* 0x000fe20003800000 */
[----:B------:R-:W-:-:S07]  /*c320*/  IMAD.MOV.U32 R15, RZ, RZ, -0x1 ;  /* 0xffffffffff0f7424 */ /* 0x000fce00078e00ff */
[----:B------:R-:W-:Y:S05]  /*c330*/  WARPSYNC.COLLECTIVE R15, `(.L_x_316) ;  /* 0x000000000f0c7348 */ /* 0x000fea0003c00000 */
[----:B------:R-:W-:Y:S02]  /*c340*/  ELECT P6, UR62, PT ;  /* 0x00000000003e782f */ /* 0x000fe400038c0000 */
[----:B------:R-:W-:Y:S01]  /*c350*/  MOV R14, UR62 ;  /* 0x0000003e000e7c02 */ /* 0x000fe20008000f00 */
[----:B------:R-:W-:Y:S10]  /*c360*/  ENDCOLLECTIVE ;  /* 0x000000000000791b */ /* 0x000ff40003800000 */
.L_x_316:
[----:B------:R-:W-:Y:S05]  /*c370*/  BSYNC B1 ;  /* 0x0000000000017941 */ /* 0x000fea0003800000 */
.L_x_315:
[----:B------:R-:W-:Y:S05]  /*c380*/  BRA `(.L_x_317) ;  /* 0xfffffff000147947 */ /* 0x000fea000383ffff */
.L_x_298:
[----:B0-----:R0:W1:Y:S02]  /*c390*/  SYNCS.PHASECHK.TRANS64.TRYWAIT P0, [R14+URZ+0x28], R7 ;  /* 0x000028070e0075a7 */ /* 0x001064000800017f */
[----:B-1----:R-:W-:Y:S05]  /*c3a0*/  @!P0 NANOSLEEP.SYNCS 0x989680 ;  /* 0x009896800000895d */ /* 0x002fea0003900000 */
[----:B------:R-:W1:Y:S02]  /*c3b0*/  @!P0 SYNCS.PHASECHK.TRANS64 P0, [R14+URZ+0x28], R7 ;  /* 0x000028070e0085a7 */ /* 0x000e64000800007f */
[----:B-1----:R-:W-:Y:S05]  /*c3c0*/  @!P0 BRA `(.L_x_298) ;  /* 0xfffffffc00f08947 */ /* 0x002fea000383ffff */
[----:B------:R-:W-:Y:S05]  /*c3d0*/  BRA `(.L_x_318) ;  /* 0xfffffff000507947 */ /* 0x000fea000383ffff */
.L_x_306:
[----:B------:R-:W-:Y:S01]  /*c3e0*/  BSSY B0, `(.L_x_319) ;  /* 0x0000006000007945 */ /* 0x000fe20003800000 */
[----:B------:R-:W-:-:S07]  /*c3f0*/  IMAD.MOV.U32 R15, RZ, RZ, -0x1 ;  /* 0xffffffffff0f7424 */ /* 0x000fce00078e00ff */
[----:B------:R-:W-:Y:S05]  /*c400*/  WARPSYNC.COLLECTIVE R15, `(.L_x_320) ;  /* 0x000000000f0c7348 */ /* 0x000fea0003c00000 */
[----:B------:R-:W-:Y:S02]  /*c410*/  ELECT P6, UR62, PT ;  /* 0x00000000003e782f */ /* 0x000fe400038c0000 */
[----:B------:R-:W-:Y:S01]  /*c420*/  MOV R14, UR62 ;  /* 0x0000003e000e7c02 */ /* 0x000fe20008000f00 */
[----:B------:R-:W-:Y:S10]  /*c430*/  ENDCOLLECTIVE ;  /* 0x000000000000791b */ /* 0x000ff40003800000 */
.L_x_320:
[----:B------:R-:W-:Y:S05]  /*c440*/  BSYNC B0 ;  /* 0x0000000000007941 */ /* 0x000fea0003800000 */
.L_x_319:
[----:B------:R-:W-:Y:S05]  /*c450*/  BRA `(.L_x_321) ;  /* 0xfffffff800ac7947 */ /* 0x000fea000383ffff */
.L_x_310:
[----:B0-----:R0:W1:Y:S02]  /*c460*/  SYNCS.PHASECHK.TRANS64.TRYWAIT P0, [R7+URZ], R2 ;  /* 0x00000002070075a7 */ /* 0x001064000800017f */
[----:B-1----:R-:W-:Y:S05]  /*c470*/  @!P0 NANOSLEEP.SYNCS 0x989680 ;  /* 0x009896800000895d */ /* 0x002fea0003900000 */
[----:B------:R-:W1:Y:S02]  /*c480*/  @!P0 SYNCS.PHASECHK.TRANS64 P0, [R7+URZ], R2 ;  /* 0x00000002070085a7 */ /* 0x000e64000800007f */
[----:B-1----:R-:W-:Y:S05]  /*c490*/  @!P0 BRA `(.L_x_310) ;  /* 0xfffffffc00f08947 */ /* 0x002fea000383ffff */
[----:B------:R-:W-:Y:S05]  /*c4a0*/  BRA `(.L_x_322) ;  /* 0xfffffff800ec7947 */ /* 0x000fea000383ffff */
.L_x_311:
[----:B0-----:R0:W1:Y:S02]  /*c4b0*/  SYNCS.PHASECHK.TRANS64.TRYWAIT P0, [R9+URZ], R4 ;  /* 0x00000004090075a7 */ /* 0x001064000800017f */
[----:B-1----:R-:W-:Y:S05]  /*c4c0*/  @!P0 NANOSLEEP.SYNCS 0x989680 ;  /* 0x009896800000895d */ /* 0x002fea0003900000 */
[----:B------:R-:W1:Y:S02]  /*c4d0*/  @!P0 SYNCS.PHASECHK.TRANS64 P0, [R9+URZ], R4 ;  /* 0x00000004090085a7 */ /* 0x000e64000800007f */
[----:B-1----:R-:W-:Y:S05]  /*c4e0*/  @!P0 BRA `(.L_x_311) ;  /* 0xfffffffc00f08947 */ /* 0x002fea000383ffff */
[----:B------:R-:W-:Y:S05]  /*c4f0*/  BRA `(.L_x_323) ;  /* 0xfffffff800fc7947 */ /* 0x000fea000383ffff */
.L_x_312:
[----:B0-----:R0:W1:Y:S02]  /*c500*/  SYNCS.PHASECHK.TRANS64.TRYWAIT P0, [R6+URZ], R5 ;  /* 0x00000005060075a7 */ /* 0x001064000800017f */
[----:B-1----:R-:W-:Y:S05]  /*c510*/  @!P0 NANOSLEEP.SYNCS 0x989680 ;  /* 0x009896800000895d */ /* 0x002fea0003900000 */
[----:B------:R-:W1:Y:S02]  /*c520*/  @!P0 SYNCS.PHASECHK.TRANS64 P0, [R6+URZ], R5 ;  /* 0x00000005060085a7 */ /* 0x000e64000800007f */
[----:B-1----:R-:W-:Y:S05]  /*c530*/  @!P0 BRA `(.L_x_312) ;  /* 0xfffffffc00f08947 */ /* 0x002fea000383ffff */
[----:B------:R-:W-:Y:S05]  /*c540*/  BRA `(.L_x_324) ;  /* 0xfffffffc000c7947 */ /* 0x000fea000383ffff */
.L_x_313:
[----:B-1----:R1:W2:Y:S02]  /*c550*/  SYNCS.PHASECHK.TRANS64.TRYWAIT P0, [R9+URZ], R4 ;  /* 0x00000004090075a7 */ /* 0x0022a4000800017f */
[----:B--2---:R-:W-:Y:S05]  /*c560*/  @!P0 NANOSLEEP.SYNCS 0x989680 ;  /* 0x009896800000895d */ /* 0x004fea0003900000 */
[----:B------:R-:W2:Y:S02]  /*c570*/  @!P0 SYNCS.PHASECHK.TRANS64 P0, [R9+URZ], R4 ;  /* 0x00000004090085a7 */ /* 0x000ea4000800007f */
[----:B--2---:R-:W-:Y:S05]  /*c580*/  @!P0 BRA `(.L_x_313) ;  /* 0xfffffffc00f08947 */ /* 0x004fea000383ffff */
[----:B------:R-:W-:Y:S05]  /*c590*/  BRA `(.L_x_325) ;  /* 0xfffffffc00147947 */ /* 0x000fea000383ffff */
.L_x_326:
[----:B------:R-:W-:-:S00]  /*c5a0*/  BRA `(.L_x_326) ;  /* 0xfffffffc00fc7947 */ /* 0x000fc0000383ffff */
[----:B------:R-:W-:-:S00]  /*c5b0*/  NOP ;  /* 0x0000000000007918 */ /* 0x000fc00000000000 */
        /* <DEDUP_REMOVED lines=12> */
.L_x_327:


//--------------------- .nv.global.init           --------------------------
	.section	.nv.global.init,"aw",@progbits
.nv.global.init:
	.type		$str$22,@object
	.size		$str$22,($str$23 - $str$22)
$str$22:
        /*0000*/ 	.byte	0x6b, 0x5f, 0x74, 0x69, 0x6c, 0x65, 0x5f, 0x63, 0x6f, 0x75, 0x6e, 0x74, 0x20, 0x3e, 0x3d, 0x20
        /*0010*/ 	.byte	0x31, 0x00
	.type		$str$23,@object
	.size		$str$23,(__unnamed_1 - $str$23)
$str$23:
        /*0012*/ 	.byte	0x2f, 0x74, 0x6d, 0x70, 0x2f, 0x63, 0x75, 0x74, 0x6c, 0x61, 0x73, 0x73, 0x5f, 0x73, 0x77, 0x65
        /*0022*/ 	.byte	0x65, 0x70, 0x5f, 0x73, 0x72, 0x63, 0x2f, 0x69, 0x6e, 0x63, 0x6c, 0x75, 0x64, 0x65, 0x2f, 0x63
        /*0032*/ 	.byte	0x75, 0x74, 0x6c, 0x61, 0x73, 0x73, 0x2f, 0x67, 0x65, 0x6d, 0x6d, 0x2f, 0x63, 0x6f, 0x6c, 0x6c
        /*0042*/ 	.byte	0x65, 0x63, 0x74, 0x69, 0x76, 0x65, 0x2f, 0x73, 0x6d, 0x39, 0x30, 0x5f, 0x6d, 0x6d, 0x61, 0x5f
        /*0052*/ 	.byte	0x74, 0x6d, 0x61, 0x5f, 0x67, 0x6d, 0x6d, 0x61, 0x5f, 0x73, 0x73, 0x5f, 0x77, 0x61, 0x72, 0x70
        /*0062*/ 	.byte	0x73, 0x70, 0x65, 0x63, 0x69, 0x61, 0x6c, 0x69, 0x7a, 0x65, 0x64, 0x2e, 0x68, 0x70, 0x70, 0x00
	.type		__unnamed_1,@object
	.size		__unnamed_1,(.L_0 - __unnamed_1)
__unnamed_1:
        /*0072*/ 	.byte	0x76, 0x6f, 0x69, 0x64, 0x20, 0x63, 0x75, 0x74, 0x6c, 0x61, 0x73, 0x73, 0x3a, 0x3a, 0x67, 0x65
        /* <DEDUP_REMOVED lines=178> */
        /*0ba2*/ 	.byte	0x69, 0x74, 0x79, 0x5d, 0x00
.L_0:


//--------------------- .nv.shared._ZN7cutlass13device_kernelINS_4gemm6kernel13GemmUniversalIN4cute5tupleIJiiiiEEENS1_10collective13CollectiveMmaINS1_34MainloopSm90TmaGmmaWarpSpecializedILi5ENS5_IJNS4_1CILi2EEESB_NSA_ILi1EEEEEENS1_35KernelTmaWarpSpecializedCooperativeEEENS5_IJNSA_ILi256EEENSA_ILi128EEENSA_ILi32EEEEEENS_10tfloat32_tENS5_IJlSC_lEEESK_SL_NS4_8TiledMMAINS4_8MMA_AtomIJNS4_4SM904GMMA30MMA_64x128x8_F32TF32TF32_SS_TNILNSP_7ScaleInE1ELSR_1EEEEEENS4_6LayoutINS5_IJSB_SC_SC_EEENS5_IJSC_NSA_ILi0EEESW_EEEEENS5_IJNS4_10UnderscoreESZ_SZ_EEEEENS4_23SM90_TMA_LOAD_MULTICASTENS4_14ComposedLayoutINS4_7SwizzleILi3ELi4ELi3EEENS4_18smem_ptr_flag_bitsILi32EEENSU_INS5_IJNSA_ILi8EEESI_EEENS5_IJSI_SC_EEEEEEEvNS4_8identityES12_S1C_vS1D_EENS_8epilogue10collective6detail29Sm90TmaWarpSpecializedAdapterINS1G_15DefaultEpilogueISK_SL_SL_NS1F_6thread17LinearCombinationISK_Li1EffLNS1K_9ScaleType4KindE0ELNS_15FloatRoundStyleE2ESK_EENS1_15EpilogueDefaultEEEEEvvEEEEvNT_6ParamsE --------------------------
	.section	.nv.shared._ZN7cutlass13device_kernelINS_4gemm6kernel13GemmUniversalIN4cute5tupleIJiiiiEEENS1_10collective13CollectiveMmaINS1_34MainloopSm90TmaGmmaWarpSpecializedILi5ENS5_IJNS4_1CILi2EEESB_NSA_ILi1EEEEEENS1_35KernelTmaWarpSpecializedCooperativeEEENS5_IJNSA_ILi256EEENSA_ILi128EEENSA_ILi32EEEEEENS_10tfloat32_tENS5_IJlSC_lEEESK_SL_NS4_8TiledMMAINS4_8MMA_AtomIJNS4_4SM904GMMA30MMA_64x128x8_F32TF32TF32_SS_TNILNSP_7ScaleInE1ELSR_1EEEEEENS4_6LayoutINS5_IJSB_SC_SC_EEENS5_IJSC_NSA_ILi0EEESW_EEEEENS5_IJNS4_10UnderscoreESZ_SZ_EEEEENS4_23SM90_TMA_LOAD_MULTICASTENS4_14ComposedLayoutINS4_7SwizzleILi3ELi4ELi3EEENS4_18smem_ptr_flag_bitsILi32EEENSU_INS5_IJNSA_ILi8EEESI_EEENS5_IJSI_SC_EEEEEEEvNS4_8identityES12_S1C_vS1D_EENS_8epilogue10collective6detail29Sm90TmaWarpSpecializedAdapterINS1G_15DefaultEpilogueISK_SL_SL_NS1F_6thread17LinearCombinationISK_Li1EffLNS1K_9ScaleType4KindE0ELNS_15FloatRoundStyleE2ESK_EENS1_15EpilogueDefaultEEEEEvvEEEEvNT_6ParamsE,"aw",@nobits
	.sectionflags	@""
	.align	16
	.zero		1024


//--------------------- .nv.shared.reserved.0     --------------------------
	.section	.nv.shared.reserved.0,"aw",@nobits
	.weak		__nv_reservedSMEM_offset_0_alias
	.size		__nv_reservedSMEM_offset_0_alias, 0, 0
	.other		__nv_reservedSMEM_offset_0_alias,@"STO_CUDA_RESERVED_SHARED STV_DEFAULT"
__nv_reservedSMEM_offset_0_alias:
	.zero		0


//--------------------- .nv.global                --------------------------
	.section	.nv.global,"aw",@nobits
.nv.global:
	.type		_ZN39_INTERNAL_e70b6993_4_k_cu_d30e6937_72984cute1_E,@object
	.size		_ZN39_INTERNAL_e70b6993_4_k_cu_d30e6937_72984cute1_E,(_ZN39_INTERNAL_e70b6993_4_k_cu_d30e6937_72984cuda3std3__45__cpo6cbeginE - _ZN39_INTERNAL_e70b6993_4_k_cu_d30e6937_72984cute1_E)
_ZN39_INTERNAL_e70b6993_4_k_cu_d30e6937_72984cute1_E:
	.zero		1
	.type		_ZN39_INTERNAL_e70b6993_4_k_cu_d30e6937_72984cuda3std3__45__cpo6cbeginE,@object
	.size		_ZN39_INTERNAL_e70b6993_4_k_cu_d30e6937_72984cuda3std3__45__cpo6cbeginE,(_ZN39_INTERNAL_e70b6993_4_k_cu_d30e6937_72984cuda3std3__48in_placeE - _ZN39_INTERNAL_e70b6993_4_k_cu_d30e6937_72984cuda3std3__45__cpo6cbeginE)
_ZN39_INTERNAL_e70b6993_4_k_cu_d30e6937_72984cuda3std3__45__cpo6cbeginE:
	.zero		1
	.type		_ZN39_INTERNAL_e70b6993_4_k_cu_d30e6937_72984cuda3std3__48in_placeE,@object
	.size		_ZN39_INTERNAL_e70b6993_4_k_cu_d30e6937_72984cuda3std3__48in_placeE,(_ZN39_INTERNAL_e70b6993_4_k_cu_d30e6937_72984cuda3std6ranges3__45__cpo9iter_moveE - _ZN39_INTERNAL_e70b6993_4_k_cu_d30e6937_72984cuda3std3__48in_placeE)
_ZN39_INTERNAL_e70b6993_4_k_cu_d30e6937_72984cuda3std3__48in_placeE:
	.zero		1
	.type		_ZN39_INTERNAL_e70b6993_4_k_cu_d30e6937_72984cuda3std6ranges3__45__cpo9iter_moveE,@object
	.size		_ZN39_INTERNAL_e70b6993_4_k_cu_d30e6937_72984cuda3std6ranges3__45__cpo9iter_moveE,(_ZN39_INTERNAL_e70b6993_4_k_cu_d30e6937_72984cuda3std3__45__cpo5beginE - _ZN39_INTERNAL_e70b6993_4_k_cu_d30e6937_72984cuda3std6ranges3__45__cpo9iter_moveE)
_ZN39_INTERNAL_e70b6993_4_k_cu_d30e6937_72984cuda3std6ranges3__45__cpo9iter_moveE:
	.zero		1
	.type		_ZN39_INTERNAL_e70b6993_4_k_cu_d30e6937_72984cuda3std3__45__cpo5beginE,@object
	.size		_ZN39_INTERNAL_e70b6993_4_k_cu_d30e6937_72984cuda3std3__45__cpo5beginE,(_ZN39_INTERNAL_e70b6993_4_k_cu_d30e6937_72984cuda3std3__441_GLOBAL__N__e70b6993_4_k_cu_d30e6937_72986ignoreE - _ZN39_INTERNAL_e70b6993_4_k_cu_d30e6937_72984cuda3std3__45__cpo5beginE)
_ZN39_INTERNAL_e70b6993_4_k_cu_d30e6937_72984cuda3std3__45__cpo5beginE:
	.zero		1
	.type		_ZN39_INTERNAL_e70b6993_4_k_cu_d30e6937_72984cuda3std3__441_GLOBAL__N__e70b6993_4_k_cu_d30e6937_72986ignoreE,@object
	.size		_ZN39_INTERNAL_e70b6993_4_k_cu_d30e6937_72984cuda3std3__441_GLOBAL__N__e70b6993_4_k_cu_d30e6937_72986ignoreE,(_ZN39_INTERNAL_e70b6993_4_k_cu_d30e6937_72984cute7productE - _ZN39_INTERNAL_e70b6993_4_k_cu_d30e6937_72984cuda3std3__441_GLOBAL__N__e70b6993_4_k_cu_d30e6937_72986ignoreE)
_ZN39_INTERNAL_e70b6993_4_k_cu_d30e6937_72984cuda3std3__441_GLOBAL__N__e70b6993_4_k_cu_d30e6937_72986ignoreE:
	.zero		1
	.type		_ZN39_INTERNAL_e70b6993_4_k_cu_d30e6937_72984cute7productE,@object
	.size		_ZN39_INTERNAL_e70b6993_4_k_cu_d30e6937_72984cute7productE,(_ZN39_INTERNAL_e70b6993_4_k_cu_d30e6937_72984cuda3std3__45__cpo3endE - _ZN39_INTERNAL_e70b6993_4_k_cu_d30e6937_72984cute7productE)
_ZN39_INTERNAL_e70b6993_4_k_cu_d30e6937_72984cute7productE:
	.zero		1
	.type		_ZN39_INTERNAL_e70b6993_4_k_cu_d30e6937_72984cuda3std3__45__cpo3endE,@object
	.size		_ZN39_INTERNAL_e70b6993_4_k_cu_d30e6937_72984cuda3std3__45__cpo3endE,(_ZN39_INTERNAL_e70b6993_4_k_cu_d30e6937_72984cuda3std3__419piecewise_constructE - _ZN39_INTERNAL_e70b6993_4_k_cu_d30e6937_72984cuda3std3__45__cpo3endE)
_ZN39_INTERNAL_e70b6993_4_k_cu_d30e6937_72984cuda3std3__45__cpo3endE:
	.zero		1
	.type		_ZN39_INTERNAL_e70b6993_4_k_cu_d30e6937_72984cuda3std3__419piecewise_constructE,@object
	.size		_ZN39_INTERNAL_e70b6993_4_k_cu_d30e6937_72984cuda3std3__419piecewise_constructE,(_ZN39_INTERNAL_e70b6993_4_k_cu_d30e6937_72984cuda3std3__45__cpo4cendE - _ZN39_INTERNAL_e70b6993_4_k_cu_d30e6937_72984cuda3std3__419piecewise_constructE)
_ZN39_INTERNAL_e70b6993_4_k_cu_d30e6937_72984cuda3std3__419piecewise_constructE:
	.zero		1
	.type		_ZN39_INTERNAL_e70b6993_4_k_cu_d30e6937_72984cuda3std3__45__cpo4cendE,@object
	.size		_ZN39_INTERNAL_e70b6993_4_k_cu_d30e6937_72984cuda3std3__45__cpo4cendE,(_ZN39_INTERNAL_e70b6993_4_k_cu_d30e6937_72984cuda3std6ranges3__45__cpo4swapE - _ZN39_INTERNAL_e70b6993_4_k_cu_d30e6937_72984cuda3std3__45__cpo4cendE)
_ZN39_INTERNAL_e70b6993_4_k_cu_d30e6937_72984cuda3std3__45__cpo4cendE:
	.zero		1
	.type		_ZN39_INTERNAL_e70b6993_4_k_cu_d30e6937_72984cuda3std6ranges3__45__cpo4swapE,@object
	.size		_ZN39_INTERNAL_e70b6993_4_k_cu_d30e6937_72984cuda3std6ranges3__45__cpo4swapE,(.L_8 - _ZN39_INTERNAL_e70b6993_4_k_cu_d30e6937_72984cuda3std6ranges3__45__cpo4swapE)
_ZN39_INTERNAL_e70b6993_4_k_cu_d30e6937_72984cuda3std6ranges3__45__cpo4swapE:
	.zero		1
.L_8:


//--------------------- .nv.constant0._ZN7cutlass13device_kernelINS_4gemm6kernel13GemmUniversalIN4cute5tupleIJiiiiEEENS1_10collective13CollectiveMmaINS1_34MainloopSm90TmaGmmaWarpSpecializedILi5ENS5_IJNS4_1CILi2EEESB_NSA_ILi1EEEEEENS1_35KernelTmaWarpSpecializedCooperativeEEENS5_IJNSA_ILi256EEENSA_ILi128EEENSA_ILi32EEEEEENS_10tfloat32_tENS5_IJlSC_lEEESK_SL_NS4_8TiledMMAINS4_8MMA_AtomIJNS4_4SM904GMMA30MMA_64x128x8_F32TF32TF32_SS_TNILNSP_7ScaleInE1ELSR_1EEEEEENS4_6LayoutINS5_IJSB_SC_SC_EEENS5_IJSC_NSA_ILi0EEESW_EEEEENS5_IJNS4_10UnderscoreESZ_SZ_EEEEENS4_23SM90_TMA_LOAD_MULTICASTENS4_14ComposedLayoutINS4_7SwizzleILi3ELi4ELi3EEENS4_18smem_ptr_flag_bitsILi32EEENSU_INS5_IJNSA_ILi8EEESI_EEENS5_IJSI_SC_EEEEEEEvNS4_8identityES12_S1C_vS1D_EENS_8epilogue10collective6detail29Sm90TmaWarpSpecializedAdapterINS1G_15DefaultEpilogueISK_SL_SL_NS1F_6thread17LinearCombinationISK_Li1EffLNS1K_9ScaleType4KindE0ELNS_15FloatRoundStyleE2ESK_EENS1_15EpilogueDefaultEEEEEvvEEEEvNT_6ParamsE --------------------------
	.section	.nv.constant0._ZN7cutlass13device_kernelINS_4gemm6kernel13GemmUniversalIN4cute5tupleIJiiiiEEENS1_10collective13CollectiveMmaINS1_34MainloopSm90TmaGmmaWarpSpecializedILi5ENS5_IJNS4_1CILi2EEESB_NSA_ILi1EEEEEENS1_35KernelTmaWarpSpecializedCooperativeEEENS5_IJNSA_ILi256EEENSA_ILi128EEENSA_ILi32EEEEEENS_10tfloat32_tENS5_IJlSC_lEEESK_SL_NS4_8TiledMMAINS4_8MMA_AtomIJNS4_4SM904GMMA30MMA_64x128x8_F32TF32TF32_SS_TNILNSP_7ScaleInE1ELSR_1EEEEEENS4_6LayoutINS5_IJSB_SC_SC_EEENS5_IJSC_NSA_ILi0EEESW_EEEEENS5_IJNS4_10UnderscoreESZ_SZ_EEEEENS4_23SM90_TMA_LOAD_MULTICASTENS4_14ComposedLayoutINS4_7SwizzleILi3ELi4ELi3EEENS4_18smem_ptr_flag_bitsILi32EEENSU_INS5_IJNSA_ILi8EEESI_EEENS5_IJSI_SC_EEEEEEEvNS4_8identityES12_S1C_vS1D_EENS_8epilogue10collective6detail29Sm90TmaWarpSpecializedAdapterINS1G_15DefaultEpilogueISK_SL_SL_NS1F_6thread17LinearCombinationISK_Li1EffLNS1K_9ScaleType4KindE0ELNS_15FloatRoundStyleE2ESK_EENS1_15EpilogueDefaultEEEEEvvEEEEvNT_6ParamsE,"a",@progbits
	.sectionflags	@""
	.align	4
.nv.constant0._ZN7cutlass13device_kernelINS_4gemm6kernel13GemmUniversalIN4cute5tupleIJiiiiEEENS1_10collective13CollectiveMmaINS1_34MainloopSm90TmaGmmaWarpSpecializedILi5ENS5_IJNS4_1CILi2EEESB_NSA_ILi1EEEEEENS1_35KernelTmaWarpSpecializedCooperativeEEENS5_IJNSA_ILi256EEENSA_ILi128EEENSA_ILi32EEEEEENS_10tfloat32_tENS5_IJlSC_lEEESK_SL_NS4_8TiledMMAINS4_8MMA_AtomIJNS4_4SM904GMMA30MMA_64x128x8_F32TF32TF32_SS_TNILNSP_7ScaleInE1ELSR_1EEEEEENS4_6LayoutINS5_IJSB_SC_SC_EEENS5_IJSC_NSA_ILi0EEESW_EEEEENS5_IJNS4_10UnderscoreESZ_SZ_EEEEENS4_23SM90_TMA_LOAD_MULTICASTENS4_14ComposedLayoutINS4_7SwizzleILi3ELi4ELi3EEENS4_18smem_ptr_flag_bitsILi32EEENSU_INS5_IJNSA_ILi8EEESI_EEENS5_IJSI_SC_EEEEEEEvNS4_8identityES12_S1C_vS1D_EENS_8epilogue10collective6detail29Sm90TmaWarpSpecializedAdapterINS1G_15DefaultEpilogueISK_SL_SL_NS1F_6thread17LinearCombinationISK_Li1EffLNS1K_9ScaleType4KindE0ELNS_15FloatRoundStyleE2ESK_EENS1_15EpilogueDefaultEEEEEvvEEEEvNT_6ParamsE:
	.zero		1664


//--------------------- SYMBOLS --------------------------

	.type		.nv.reservedSmem.offset0,@object
	.size		.nv.reservedSmem.offset0,0x4
	.type		__assertfail,@function
